	.target	sm_90a

	.elftype	@"ET_EXEC"


//--------------------- .note.nv.tkinfo           --------------------------
	.section	.note.nv.tkinfo,"",@"SHT_NOTE"
	.sectionflags	@"SHF_NOTE_NV_TKINFO"
	.tkinfo
        /*0018*/ 	.word	0x00000002
        /*0030*/ 	.string	""
        /*0030*/ 	.string	"ptxas"
        /*0030*/ 	.string	"Cuda compilation tools, release 13.0, V13.0.88"
        /*0030*/ 	.string	"Build cuda_13.0.r13.0/compiler.36424714_0"
        /*0030*/ 	.string	"-arch sm_90a -m 64 "



//--------------------- .note.nv.cuinfo           --------------------------
	.section	.note.nv.cuinfo,"",@"SHT_NOTE"
	.sectionflags	@"SHF_NOTE_NV_CUINFO"
        /*0018*/ 	.short	0x0002
        /*001a*/ 	.short	0x005a
        /*001c*/ 	.short	0x0082
	.zero		2


//--------------------- .nv.info                  --------------------------
	.section	.nv.info,"",@"SHT_CUDA_INFO"
	.align	4


	//----- nvinfo : EIATTR_REGCOUNT
	.align		4
        /*0000*/ 	.byte	0x04, 0x2f
        /*0002*/ 	.short	(.L_15 - .L_14)
	.align		4
.L_14:
        /*0004*/ 	.word	index@(_ZN7cutlass13device_kernelINS_4gemm6kernel13GemmUniversalIN4cute5tupleIJiiiiEEENS1_10collective13CollectiveMmaINS1_34MainloopSm90TmaGmmaWarpSpecializedILi4ENS5_IJNS4_1CILi1EEESB_SB_EEENS1_35KernelTmaWarpSpecializedCooperativeEEENS5_IJNSA_ILi128EEENSA_ILi64EEESF_EEENS_6half_tENS5_IJSB_llEEESI_NS5_IJlSB_lEEENS4_8TiledMMAINS4_8MMA_AtomIJNS4_4SM904GMMA25MMA_64x64x16_F32F16F16_SSILNSO_5MajorE1ELSQ_0ELNSO_7ScaleInE1ELSR_1EEEEEENS4_6LayoutINS5_IJNSA_ILi2EEESB_SB_EEENS5_IJSB_NSA_ILi0EEESX_EEEEENS5_IJNS4_10UnderscoreES10_S10_EEEEENS4_13SM90_TMA_LOADENS4_14ComposedLayoutINS4_7SwizzleILi3ELi4ELi3EEENS4_18smem_ptr_flag_bitsILi16EEENSU_INS5_IJSG_NSA_ILi8EEEEEENS5_IJSB_SG_EEEEEEEvNS4_8identityES13_NS14_IS16_S18_NSU_INS5_IJS19_SG_EEENS5_IJSG_SB_EEEEEEEvS1E_EENS_8epilogue10collective6detail29Sm90TmaWarpSpecializedAdapterINS1L_15DefaultEpilogueISI_SK_SK_NS1K_6thread17LinearCombinationISI_Li1EffLNS1P_9ScaleType4KindE0ELNS_15FloatRoundStyleE2ESI_EENS1_15EpilogueDefaultEEEEEvvEEEEvNT_6ParamsE)
        /*0008*/ 	.word	0x000000a8


	//----- nvinfo : EIATTR_FRAME_SIZE
	.align		4
.L_15:
        /*000c*/ 	.byte	0x04, 0x11
        /*000e*/ 	.short	(.L_17 - .L_16)
	.align		4
.L_16:
        /*0010*/ 	.word	index@(_ZN7cutlass13device_kernelINS_4gemm6kernel13GemmUniversalIN4cute5tupleIJiiiiEEENS1_10collective13CollectiveMmaINS1_34MainloopSm90TmaGmmaWarpSpecializedILi4ENS5_IJNS4_1CILi1EEESB_SB_EEENS1_35KernelTmaWarpSpecializedCooperativeEEENS5_IJNSA_ILi128EEENSA_ILi64EEESF_EEENS_6half_tENS5_IJSB_llEEESI_NS5_IJlSB_lEEENS4_8TiledMMAINS4_8MMA_AtomIJNS4_4SM904GMMA25MMA_64x64x16_F32F16F16_SSILNSO_5MajorE1ELSQ_0ELNSO_7ScaleInE1ELSR_1EEEEEENS4_6LayoutINS5_IJNSA_ILi2EEESB_SB_EEENS5_IJSB_NSA_ILi0EEESX_EEEEENS5_IJNS4_10UnderscoreES10_S10_EEEEENS4_13SM90_TMA_LOADENS4_14ComposedLayoutINS4_7SwizzleILi3ELi4ELi3EEENS4_18smem_ptr_flag_bitsILi16EEENSU_INS5_IJSG_NSA_ILi8EEEEEENS5_IJSB_SG_EEEEEEEvNS4_8identityES13_NS14_IS16_S18_NSU_INS5_IJS19_SG_EEENS5_IJSG_SB_EEEEEEEvS1E_EENS_8epilogue10collective6detail29Sm90TmaWarpSpecializedAdapterINS1L_15DefaultEpilogueISI_SK_SK_NS1K_6thread17LinearCombinationISI_Li1EffLNS1P_9ScaleType4KindE0ELNS_15FloatRoundStyleE2ESI_EENS1_15EpilogueDefaultEEEEEvvEEEEvNT_6ParamsE)
        /*0014*/ 	.word	0x00000000


	//----- nvinfo : EIATTR_MIN_STACK_SIZE
	.align		4
.L_17:
        /*0018*/ 	.byte	0x04, 0x12
        /*001a*/ 	.short	(.L_19 - .L_18)
	.align		4
.L_18:
        /*001c*/ 	.word	index@(_ZN7cutlass13device_kernelINS_4gemm6kernel13GemmUniversalIN4cute5tupleIJiiiiEEENS1_10collective13CollectiveMmaINS1_34MainloopSm90TmaGmmaWarpSpecializedILi4ENS5_IJNS4_1CILi1EEESB_SB_EEENS1_35KernelTmaWarpSpecializedCooperativeEEENS5_IJNSA_ILi128EEENSA_ILi64EEESF_EEENS_6half_tENS5_IJSB_llEEESI_NS5_IJlSB_lEEENS4_8TiledMMAINS4_8MMA_AtomIJNS4_4SM904GMMA25MMA_64x64x16_F32F16F16_SSILNSO_5MajorE1ELSQ_0ELNSO_7ScaleInE1ELSR_1EEEEEENS4_6LayoutINS5_IJNSA_ILi2EEESB_SB_EEENS5_IJSB_NSA_ILi0EEESX_EEEEENS5_IJNS4_10UnderscoreES10_S10_EEEEENS4_13SM90_TMA_LOADENS4_14ComposedLayoutINS4_7SwizzleILi3ELi4ELi3EEENS4_18smem_ptr_flag_bitsILi16EEENSU_INS5_IJSG_NSA_ILi8EEEEEENS5_IJSB_SG_EEEEEEEvNS4_8identityES13_NS14_IS16_S18_NSU_INS5_IJS19_SG_EEENS5_IJSG_SB_EEEEEEEvS1E_EENS_8epilogue10collective6detail29Sm90TmaWarpSpecializedAdapterINS1L_15DefaultEpilogueISI_SK_SK_NS1K_6thread17LinearCombinationISI_Li1EffLNS1P_9ScaleType4KindE0ELNS_15FloatRoundStyleE2ESI_EENS1_15EpilogueDefaultEEEEEvvEEEEvNT_6ParamsE)
        /*0020*/ 	.word	0x00000000
.L_19:


//--------------------- .nv.compat                --------------------------
	.section	.nv.compat,"",@"SHT_CUDA_COMPAT_INFO"
	.align	4
        /*0000*/ 	.byte	0x02, 0x09, 0x01, 0x00, 0x02, 0x02, 0x04, 0x00, 0x02, 0x05, 0x05, 0x00, 0x03, 0x07, 0x01, 0x01
        /*0010*/ 	.byte	0x02, 0x03, 0x01, 0x00, 0x02, 0x06, 0x01, 0x00, 0x04, 0x0b, 0x08, 0x00, 0x00, 0x00, 0x00, 0x00
        /*0020*/ 	.byte	0x00, 0x00, 0x00, 0x00


//--------------------- .nv.info._ZN7cutlass13device_kernelINS_4gemm6kernel13GemmUniversalIN4cute5tupleIJiiiiEEENS1_10collective13CollectiveMmaINS1_34MainloopSm90TmaGmmaWarpSpecializedILi4ENS5_IJNS4_1CILi1EEESB_SB_EEENS1_35KernelTmaWarpSpecializedCooperativeEEENS5_IJNSA_ILi128EEENSA_ILi64EEESF_EEENS_6half_tENS5_IJSB_llEEESI_NS5_IJlSB_lEEENS4_8TiledMMAINS4_8MMA_AtomIJNS4_4SM904GMMA25MMA_64x64x16_F32F16F16_SSILNSO_5MajorE1ELSQ_0ELNSO_7ScaleInE1ELSR_1EEEEEENS4_6LayoutINS5_IJNSA_ILi2EEESB_SB_EEENS5_IJSB_NSA_ILi0EEESX_EEEEENS5_IJNS4_10UnderscoreES10_S10_EEEEENS4_13SM90_TMA_LOADENS4_14ComposedLayoutINS4_7SwizzleILi3ELi4ELi3EEENS4_18smem_ptr_flag_bitsILi16EEENSU_INS5_IJSG_NSA_ILi8EEEEEENS5_IJSB_SG_EEEEEEEvNS4_8identityES13_NS14_IS16_S18_NSU_INS5_IJS19_SG_EEENS5_IJSG_SB_EEEEEEEvS1E_EENS_8epilogue10collective6detail29Sm90TmaWarpSpecializedAdapterINS1L_15DefaultEpilogueISI_SK_SK_NS1K_6thread17LinearCombinationISI_Li1EffLNS1P_9ScaleType4KindE0ELNS_15FloatRoundStyleE2ESI_EENS1_15EpilogueDefaultEEEEEvvEEEEvNT_6ParamsE --------------------------
	.section	.nv.info._ZN7cutlass13device_kernelINS_4gemm6kernel13GemmUniversalIN4cute5tupleIJiiiiEEENS1_10collective13CollectiveMmaINS1_34MainloopSm90TmaGmmaWarpSpecializedILi4ENS5_IJNS4_1CILi1EEESB_SB_EEENS1_35KernelTmaWarpSpecializedCooperativeEEENS5_IJNSA_ILi128EEENSA_ILi64EEESF_EEENS_6half_tENS5_IJSB_llEEESI_NS5_IJlSB_lEEENS4_8TiledMMAINS4_8MMA_AtomIJNS4_4SM904GMMA25MMA_64x64x16_F32F16F16_SSILNSO_5MajorE1ELSQ_0ELNSO_7ScaleInE1ELSR_1EEEEEENS4_6LayoutINS5_IJNSA_ILi2EEESB_SB_EEENS5_IJSB_NSA_ILi0EEESX_EEEEENS5_IJNS4_10UnderscoreES10_S10_EEEEENS4_13SM90_TMA_LOADENS4_14ComposedLayoutINS4_7SwizzleILi3ELi4ELi3EEENS4_18smem_ptr_flag_bitsILi16EEENSU_INS5_IJSG_NSA_ILi8EEEEEENS5_IJSB_SG_EEEEEEEvNS4_8identityES13_NS14_IS16_S18_NSU_INS5_IJS19_SG_EEENS5_IJSG_SB_EEEEEEEvS1E_EENS_8epilogue10collective6detail29Sm90TmaWarpSpecializedAdapterINS1L_15DefaultEpilogueISI_SK_SK_NS1K_6thread17LinearCombinationISI_Li1EffLNS1P_9ScaleType4KindE0ELNS_15FloatRoundStyleE2ESI_EENS1_15EpilogueDefaultEEEEEvvEEEEvNT_6ParamsE,"",@"SHT_CUDA_INFO"
	.sectionflags	@""
	.align	4


	//----- nvinfo : EIATTR_CUDA_API_VERSION
	.align		4
        /*0000*/ 	.byte	0x04, 0x37
        /*0002*/ 	.short	(.L_21 - .L_20)
.L_20:
        /*0004*/ 	.word	0x00000082


	//----- nvinfo : EIATTR_KPARAM_INFO
	.align		4
.L_21:
        /*0008*/ 	.byte	0x04, 0x17
        /*000a*/ 	.short	(.L_23 - .L_22)
.L_22:
        /*000c*/ 	.word	0x00000000
        /*0010*/ 	.short	0x0000
        /*0012*/ 	.short	0x0070
        /*0014*/ 	.byte	0x00, 0xf0, 0x01, 0x10


	//----- nvinfo : EIATTR_SPARSE_MMA_MASK
	.align		4
.L_23:
        /*0018*/ 	.byte	0x03, 0x50
        /*001a*/ 	.short	0x0000


	//----- nvinfo : EIATTR_MAXREG_COUNT
	.align		4
        /*001c*/ 	.byte	0x03, 0x1b
        /*001e*/ 	.short	0x00a8


	//----- nvinfo : EIATTR_NUM_BARRIERS
	.align		4
        /*0020*/ 	.byte	0x02, 0x4c
        /*0022*/ 	.byte	0x01
	.zero		1


	//----- nvinfo : EIATTR_EXTERNS
	.align		4
        /*0024*/ 	.byte	0x04, 0x0f
        /*0026*/ 	.short	(.L_25 - .L_24)


	//   ....[0]....
	.align		4
.L_24:
        /*0028*/ 	.word	index@(__assertfail)


	//----- nvinfo : EIATTR_MERCURY_ISA_VERSION
	.align		4
.L_25:
        /*002c*/ 	.byte	0x03, 0x5f
        /*002e*/ 	.short	0x0101


	//----- nvinfo : EIATTR_INT_WARP_WIDE_INSTR_OFFSETS
	.align		4
        /*0030*/ 	.byte	0x04, 0x31
        /*0032*/ 	.short	(.L_27 - .L_26)


	//   ....[0]....
.L_26:
        /*0034*/ 	.word	0x000003b0


	//   ....[1]....
        /*0038*/ 	.word	0x000003c0


	//   ....[2]....
        /*003c*/ 	.word	0x000004e0


	//----- nvinfo : EIATTR_COOP_GROUP_MASK_REGIDS
	.align		4
.L_27:
        /*0040*/ 	.byte	0x04, 0x29
        /*0042*/ 	.short	(.L_29 - .L_28)


	//   ....[0]....
.L_28:
        /*0044*/ 	.word	0xffffffff


	//   ....[1]....
        /*0048*/ 	.word	0xffffffff


	//   ....[2]....
        /*004c*/ 	.word	0xffffffff


	//   ....[3]....
        /*0050*/ 	.word	0xffffffff


	//   ....[4]....
        /*0054*/ 	.word	0xffffffff


	//----- nvinfo : EIATTR_COOP_GROUP_INSTR_OFFSETS
	.align		4
.L_29:
        /*0058*/ 	.byte	0x04, 0x28
        /*005a*/ 	.short	(.L_31 - .L_30)


	//   ....[0]....
.L_30:
        /*005c*/ 	.word	0x00000060


	//   ....[1]....
        /*0060*/ 	.word	0x00000070


	//   ....[2]....
        /*0064*/ 	.word	0x00000130


	//   ....[3]....
        /*0068*/ 	.word	0x000002c0


	//   ....[4]....
        /*006c*/ 	.word	0x000011c0


	//----- nvinfo : EIATTR_REG_RECONFIG
	.align		4
.L_31:
        /*0070*/ 	.byte	0x01, 0x54
	.zero		2


	//----- nvinfo : EIATTR_SYSCALL_OFFSETS
	.align		4
        /*0074*/ 	.byte	0x04, 0x46
        /*0076*/ 	.short	(.L_33 - .L_32)


	//   ....[0]....
.L_32:
        /*0078*/ 	.word	0x000013a0


	//----- nvinfo : EIATTR_MBARRIER_INSTR_OFFSETS
	.align		4
.L_33:
        /*007c*/ 	.byte	0x04, 0x39
        /*007e*/ 	.short	(.L_35 - .L_34)


	//   ....[0]....
.L_34:
        /*0080*/ 	.word	0x00000230
        /*0084*/ 	.word	0x000000ff
        /*0088*/ 	.word	0x00000000
        /*008c*/ 	.short	0x0100
        /*008e*/ 	.byte	0x08
	.zero		1


	//   ....[1]....
        /*0090*/ 	.word	0x00000240
        /*0094*/ 	.word	0x000000ff
        /*0098*/ 	.word	0x00000020
        /*009c*/ 	.short	0x0100
        /*009e*/ 	.byte	0x08
	.zero		1


	//   ....[2]....
        /*00a0*/ 	.word	0x00000250
        /*00a4*/ 	.word	0x000000ff
        /*00a8*/ 	.word	0x00000008
        /*00ac*/ 	.short	0x0100
        /*00ae*/ 	.byte	0x08
	.zero		1


	//   ....[3]....
        /*00b0*/ 	.word	0x00000260
        /*00b4*/ 	.word	0x000000ff
        /*00b8*/ 	.word	0x00000028
        /*00bc*/ 	.short	0x0100
        /*00be*/ 	.byte	0x08
	.zero		1


	//   ....[4]....
        /*00c0*/ 	.word	0x00000270
        /*00c4*/ 	.word	0x000000ff
        /*00c8*/ 	.word	0x00000010
        /*00cc*/ 	.short	0x0100
        /*00ce*/ 	.byte	0x08
	.zero		1


	//   ....[5]....
        /*00d0*/ 	.word	0x00000280
        /*00d4*/ 	.word	0x000000ff
        /*00d8*/ 	.word	0x00000030
        /*00dc*/ 	.short	0x0100
        /*00de*/ 	.byte	0x08
	.zero		1


	//   ....[6]....
        /*00e0*/ 	.word	0x00000290
        /*00e4*/ 	.word	0x000000ff
        /*00e8*/ 	.word	0x00000018
        /*00ec*/ 	.short	0x0100
        /*00ee*/ 	.byte	0x08
	.zero		1


	//   ....[7]....
        /*00f0*/ 	.word	0x000002a0
        /*00f4*/ 	.word	0x000000ff
        /*00f8*/ 	.word	0x00000038
        /*00fc*/ 	.short	0x0100
        /*00fe*/ 	.byte	0x08
	.zero		1


	//   ....[8]....
        /*0100*/ 	.word	0x00000560
        /*0104*/ 	.word	0x000000ff
        /*0108*/ 	.word	0x00000050
        /*010c*/ 	.short	0x0100
        /*010e*/ 	.byte	0x08
	.zero		1


	//   ....[9]....
        /*0110*/ 	.word	0x000005c0
        /*0114*/ 	.word	0x000000ff
        /*0118*/ 	.word	0x00000058
        /*011c*/ 	.short	0x0100
        /*011e*/ 	.byte	0x08
	.zero		1


	//   ....[10]....
        /*0120*/ 	.word	0x00001420
        /*0124*/ 	.word	0x00000003
        /*0128*/ 	.word	0x00000000
        /*012c*/ 	.short	0x010a
        /*012e*/ 	.byte	0x3f
	.zero		1


	//   ....[11]....
        /*0130*/ 	.word	0x00001480
        /*0134*/ 	.word	0x00000003
        /*0138*/ 	.word	0x00000000
        /*013c*/ 	.short	0x010a
        /*013e*/ 	.byte	0x3f
	.zero		1


	//   ....[12]....
        /*0140*/ 	.word	0x00001990
        /*0144*/ 	.word	0x000000ff
        /*0148*/ 	.word	0x00000000
        /*014c*/ 	.short	0x010a
        /*014e*/ 	.byte	0x08
	.zero		1


	//   ....[13]....
        /*0150*/ 	.word	0x000019d0
        /*0154*/ 	.word	0x000000ff
        /*0158*/ 	.word	0x00000000
        /*015c*/ 	.short	0x010a
        /*015e*/ 	.byte	0x08
	.zero		1


	//   ....[14]....
        /*0160*/ 	.word	0x00001df0
        /*0164*/ 	.word	0x000000ff
        /*0168*/ 	.word	0x00000000
        /*016c*/ 	.short	0x0101
        /*016e*/ 	.byte	0x07
	.zero		1


	//   ....[15]....
        /*0170*/ 	.word	0x00001fb0
        /*0174*/ 	.word	0x000000ff
        /*0178*/ 	.word	0x00000000
        /*017c*/ 	.short	0x0101
        /*017e*/ 	.byte	0x04
	.zero		1


	//   ....[16]....
        /*0180*/ 	.word	0x00005380
        /*0184*/ 	.word	0x0000000e
        /*0188*/ 	.word	0x00000020
        /*018c*/ 	.short	0x010a
        /*018e*/ 	.byte	0x3f
	.zero		1


	//   ....[17]....
        /*0190*/ 	.word	0x00005800
        /*0194*/ 	.word	0x00000005
        /*0198*/ 	.word	0x00000058
        /*019c*/ 	.short	0x0101
        /*019e*/ 	.byte	0x3f
	.zero		1


	//   ....[18]....
        /*01a0*/ 	.word	0x00005f10
        /*01a4*/ 	.word	0x00000007
        /*01a8*/ 	.word	0x00000000
        /*01ac*/ 	.short	0x010a
        /*01ae*/ 	.byte	0x3f
	.zero		1


	//   ....[19]....
        /*01b0*/ 	.word	0x00005f90
        /*01b4*/ 	.word	0x00000008
        /*01b8*/ 	.word	0x00000000
        /*01bc*/ 	.short	0x010a
        /*01be*/ 	.byte	0x3f
	.zero		1


	//   ....[20]....
        /*01c0*/ 	.word	0x00006020
        /*01c4*/ 	.word	0x0000000b
        /*01c8*/ 	.word	0x00000000
        /*01cc*/ 	.short	0x010a
        /*01ce*/ 	.byte	0x3f
	.zero		1


	//   ....[21]....
        /*01d0*/ 	.word	0x000060b0
        /*01d4*/ 	.word	0x00000003
        /*01d8*/ 	.word	0x00000000
        /*01dc*/ 	.short	0x010a
        /*01de*/ 	.byte	0x3f
	.zero		1


	//   ....[22]....
        /*01e0*/ 	.word	0x00006110
        /*01e4*/ 	.word	0x00000003
        /*01e8*/ 	.word	0x00000000
        /*01ec*/ 	.short	0x010a
        /*01ee*/ 	.byte	0x3f
	.zero		1


	//   ....[23]....
        /*01f0*/ 	.word	0x00006170
        /*01f4*/ 	.word	0x00000004
        /*01f8*/ 	.word	0x00000000
        /*01fc*/ 	.short	0x010a
        /*01fe*/ 	.byte	0x3f
	.zero		1


	//   ....[24]....
        /*0200*/ 	.word	0x00006240
        /*0204*/ 	.word	0x0000000e
        /*0208*/ 	.word	0x00000020
        /*020c*/ 	.short	0x010a
        /*020e*/ 	.byte	0x3f
	.zero		1


	//   ....[25]....
        /*0210*/ 	.word	0x00006310
        /*0214*/ 	.word	0x00000007
        /*0218*/ 	.word	0x00000000
        /*021c*/ 	.short	0x010a
        /*021e*/ 	.byte	0x3f
	.zero		1


	//   ....[26]....
        /*0220*/ 	.word	0x00006360
        /*0224*/ 	.word	0x00000008
        /*0228*/ 	.word	0x00000000
        /*022c*/ 	.short	0x010a
        /*022e*/ 	.byte	0x3f
	.zero		1


	//   ....[27]....
        /*0230*/ 	.word	0x000063b0
        /*0234*/ 	.word	0x0000000b
        /*0238*/ 	.word	0x00000000
        /*023c*/ 	.short	0x010a
        /*023e*/ 	.byte	0x3f
	.zero		1


	//----- nvinfo : EIATTR_NUM_MBARRIERS
	.align		4
.L_35:
        /*0240*/ 	.byte	0x03, 0x38
        /*0242*/ 	.short	0x000a


	//----- nvinfo : EIATTR_EXIT_INSTR_OFFSETS
	.align		4
        /*0244*/ 	.byte	0x04, 0x1c
        /*0246*/ 	.short	(.L_37 - .L_36)


	//   ....[0]....
.L_36:
        /*0248*/ 	.word	0x00000660


	//   ....[1]....
        /*024c*/ 	.word	0x00000f20


	//   ....[2]....
        /*0250*/ 	.word	0x00004a40


	//   ....[3]....
        /*0254*/ 	.word	0x00005070


	//   ....[4]....
        /*0258*/ 	.word	0x00006100


	//----- nvinfo : EIATTR_MAX_THREADS
	.align		4
.L_37:
        /*025c*/ 	.byte	0x04, 0x05
        /*025e*/ 	.short	(.L_39 - .L_38)
.L_38:
        /*0260*/ 	.word	0x00000180
        /*0264*/ 	.word	0x00000001
        /*0268*/ 	.word	0x00000001


	//----- nvinfo : EIATTR_CRS_STACK_SIZE
	.align		4
.L_39:
        /*026c*/ 	.byte	0x04, 0x1e
        /*026e*/ 	.short	(.L_41 - .L_40)
.L_40:
        /*0270*/ 	.word	0x00000000


	//----- nvinfo : EIATTR_CBANK_PARAM_SIZE
	.align		4
.L_41:
        /*0274*/ 	.byte	0x03, 0x19
        /*0276*/ 	.short	0x0470


	//----- nvinfo : EIATTR_PARAM_CBANK
	.align		4
        /*0278*/ 	.byte	0x04, 0x0a
        /*027a*/ 	.short	(.L_43 - .L_42)
	.align		4
.L_42:
        /*027c*/ 	.word	index@(.nv.constant0._ZN7cutlass13device_kernelINS_4gemm6kernel13GemmUniversalIN4cute5tupleIJiiiiEEENS1_10collective13CollectiveMmaINS1_34MainloopSm90TmaGmmaWarpSpecializedILi4ENS5_IJNS4_1CILi1EEESB_SB_EEENS1_35KernelTmaWarpSpecializedCooperativeEEENS5_IJNSA_ILi128EEENSA_ILi64EEESF_EEENS_6half_tENS5_IJSB_llEEESI_NS5_IJlSB_lEEENS4_8TiledMMAINS4_8MMA_AtomIJNS4_4SM904GMMA25MMA_64x64x16_F32F16F16_SSILNSO_5MajorE1ELSQ_0ELNSO_7ScaleInE1ELSR_1EEEEEENS4_6LayoutINS5_IJNSA_ILi2EEESB_SB_EEENS5_IJSB_NSA_ILi0EEESX_EEEEENS5_IJNS4_10UnderscoreES10_S10_EEEEENS4_13SM90_TMA_LOADENS4_14ComposedLayoutINS4_7SwizzleILi3ELi4ELi3EEENS4_18smem_ptr_flag_bitsILi16EEENSU_INS5_IJSG_NSA_ILi8EEEEEENS5_IJSB_SG_EEEEEEEvNS4_8identityES13_NS14_IS16_S18_NSU_INS5_IJS19_SG_EEENS5_IJSG_SB_EEEEEEEvS1E_EENS_8epilogue10collective6detail29Sm90TmaWarpSpecializedAdapterINS1L_15DefaultEpilogueISI_SK_SK_NS1K_6thread17LinearCombinationISI_Li1EffLNS1P_9ScaleType4KindE0ELNS_15FloatRoundStyleE2ESI_EENS1_15EpilogueDefaultEEEEEvvEEEEvNT_6ParamsE)
        /*0280*/ 	.short	0x0210
        /*0282*/ 	.short	0x0470


	//----- nvinfo : EIATTR_SW_WAR
	.align		4
.L_43:
        /*0284*/ 	.byte	0x04, 0x36
        /*0286*/ 	.short	(.L_45 - .L_44)
.L_44:
        /*0288*/ 	.word	0x00000008
.L_45:


//--------------------- .nv.callgraph             --------------------------
	.section	.nv.callgraph,"",@"SHT_CUDA_CALLGRAPH"
	.align	4
	.sectionentsize	8
	.align		4
        /*0000*/ 	.word	0x00000000
	.align		4
        /*0004*/ 	.word	0xffffffff
	.align		4
        /*0008*/ 	.word	index@(_ZN7cutlass13device_kernelINS_4gemm6kernel13GemmUniversalIN4cute5tupleIJiiiiEEENS1_10collective13CollectiveMmaINS1_34MainloopSm90TmaGmmaWarpSpecializedILi4ENS5_IJNS4_1CILi1EEESB_SB_EEENS1_35KernelTmaWarpSpecializedCooperativeEEENS5_IJNSA_ILi128EEENSA_ILi64EEESF_EEENS_6half_tENS5_IJSB_llEEESI_NS5_IJlSB_lEEENS4_8TiledMMAINS4_8MMA_AtomIJNS4_4SM904GMMA25MMA_64x64x16_F32F16F16_SSILNSO_5MajorE1ELSQ_0ELNSO_7ScaleInE1ELSR_1EEEEEENS4_6LayoutINS5_IJNSA_ILi2EEESB_SB_EEENS5_IJSB_NSA_ILi0EEESX_EEEEENS5_IJNS4_10UnderscoreES10_S10_EEEEENS4_13SM90_TMA_LOADENS4_14ComposedLayoutINS4_7SwizzleILi3ELi4ELi3EEENS4_18smem_ptr_flag_bitsILi16EEENSU_INS5_IJSG_NSA_ILi8EEEEEENS5_IJSB_SG_EEEEEEEvNS4_8identityES13_NS14_IS16_S18_NSU_INS5_IJS19_SG_EEENS5_IJSG_SB_EEEEEEEvS1E_EENS_8epilogue10collective6detail29Sm90TmaWarpSpecializedAdapterINS1L_15DefaultEpilogueISI_SK_SK_NS1K_6thread17LinearCombinationISI_Li1EffLNS1P_9ScaleType4KindE0ELNS_15FloatRoundStyleE2ESI_EENS1_15EpilogueDefaultEEEEEvvEEEEvNT_6ParamsE)
	.align		4
        /*000c*/ 	.word	index@(__assertfail)
	.align		4
        /*0010*/ 	.word	0x00000000
	.align		4
        /*0014*/ 	.word	0xfffffffe
	.align		4
        /*0018*/ 	.word	0x00000000
	.align		4
        /*001c*/ 	.word	0xfffffffd
	.align		4
        /*0020*/ 	.word	0x00000000
	.align		4
        /*0024*/ 	.word	0xfffffffc


//--------------------- .nv.constant4             --------------------------
	.section	.nv.constant4,"a",@progbits
	.align	8
	.align		8
.nv.constant4:
        /*0000*/ 	.dword	__assertfail
	.align		8
        /*0008*/ 	.dword	__unnamed_1
	.align		8
        /*0010*/ 	.dword	_ZN40_INTERNAL_cd3fce5a_4_k_cu_50d33ff8_214094cuda3std3__45__cpo5beginE
	.align		8
        /*0018*/ 	.dword	_ZN40_INTERNAL_cd3fce5a_4_k_cu_50d33ff8_214094cuda3std3__45__cpo3endE
	.align		8
        /*0020*/ 	.dword	_ZN40_INTERNAL_cd3fce5a_4_k_cu_50d33ff8_214094cuda3std3__45__cpo6cbeginE
	.align		8
        /*0028*/ 	.dword	_ZN40_INTERNAL_cd3fce5a_4_k_cu_50d33ff8_214094cuda3std3__45__cpo4cendE
	.align		8
        /*0030*/ 	.dword	_ZN40_INTERNAL_cd3fce5a_4_k_cu_50d33ff8_214094cuda3std3__442_GLOBAL__N__cd3fce5a_4_k_cu_50d33ff8_214096ignoreE
	.align		8
        /*0038*/ 	.dword	_ZN40_INTERNAL_cd3fce5a_4_k_cu_50d33ff8_214094cuda3std3__419piecewise_constructE
	.align		8
        /*0040*/ 	.dword	_ZN40_INTERNAL_cd3fce5a_4_k_cu_50d33ff8_214094cuda3std3__48in_placeE
	.align		8
        /*0048*/ 	.dword	_ZN40_INTERNAL_cd3fce5a_4_k_cu_50d33ff8_214094cuda3std6ranges3__45__cpo4swapE
	.align		8
        /*0050*/ 	.dword	_ZN40_INTERNAL_cd3fce5a_4_k_cu_50d33ff8_214094cuda3std6ranges3__45__cpo9iter_moveE
	.align		8
        /*0058*/ 	.dword	_ZN40_INTERNAL_cd3fce5a_4_k_cu_50d33ff8_214094cute7productE
	.align		8
        /*0060*/ 	.dword	_ZN40_INTERNAL_cd3fce5a_4_k_cu_50d33ff8_214094cute1_E
	.align		8
        /*0068*/ 	.dword	$str$22
	.align		8
        /*0070*/ 	.dword	$str$23


//--------------------- .text._ZN7cutlass13device_kernelINS_4gemm6kernel13GemmUniversalIN4cute5tupleIJiiiiEEENS1_10collective13CollectiveMmaINS1_34MainloopSm90TmaGmmaWarpSpecializedILi4ENS5_IJNS4_1CILi1EEESB_SB_EEENS1_35KernelTmaWarpSpecializedCooperativeEEENS5_IJNSA_ILi128EEENSA_ILi64EEESF_EEENS_6half_tENS5_IJSB_llEEESI_NS5_IJlSB_lEEENS4_8TiledMMAINS4_8MMA_AtomIJNS4_4SM904GMMA25MMA_64x64x16_F32F16F16_SSILNSO_5MajorE1ELSQ_0ELNSO_7ScaleInE1ELSR_1EEEEEENS4_6LayoutINS5_IJNSA_ILi2EEESB_SB_EEENS5_IJSB_NSA_ILi0EEESX_EEEEENS5_IJNS4_10UnderscoreES10_S10_EEEEENS4_13SM90_TMA_LOADENS4_14ComposedLayoutINS4_7SwizzleILi3ELi4ELi3EEENS4_18smem_ptr_flag_bitsILi16EEENSU_INS5_IJSG_NSA_ILi8EEEEEENS5_IJSB_SG_EEEEEEEvNS4_8identityES13_NS14_IS16_S18_NSU_INS5_IJS19_SG_EEENS5_IJSG_SB_EEEEEEEvS1E_EENS_8epilogue10collective6detail29Sm90TmaWarpSpecializedAdapterINS1L_15DefaultEpilogueISI_SK_SK_NS1K_6thread17LinearCombinationISI_Li1EffLNS1P_9ScaleType4KindE0ELNS_15FloatRoundStyleE2ESI_EENS1_15EpilogueDefaultEEEEEvvEEEEvNT_6ParamsE --------------------------
	.section	.text._ZN7cutlass13device_kernelINS_4gemm6kernel13GemmUniversalIN4cute5tupleIJiiiiEEENS1_10collective13CollectiveMmaINS1_34MainloopSm90TmaGmmaWarpSpecializedILi4ENS5_IJNS4_1CILi1EEESB_SB_EEENS1_35KernelTmaWarpSpecializedCooperativeEEENS5_IJNSA_ILi128EEENSA_ILi64EEESF_EEENS_6half_tENS5_IJSB_llEEESI_NS5_IJlSB_lEEENS4_8TiledMMAINS4_8MMA_AtomIJNS4_4SM904GMMA25MMA_64x64x16_F32F16F16_SSILNSO_5MajorE1ELSQ_0ELNSO_7ScaleInE1ELSR_1EEEEEENS4_6LayoutINS5_IJNSA_ILi2EEESB_SB_EEENS5_IJSB_NSA_ILi0EEESX_EEEEENS5_IJNS4_10UnderscoreES10_S10_EEEEENS4_13SM90_TMA_LOADENS4_14ComposedLayoutINS4_7SwizzleILi3ELi4ELi3EEENS4_18smem_ptr_flag_bitsILi16EEENSU_INS5_IJSG_NSA_ILi8EEEEEENS5_IJSB_SG_EEEEEEEvNS4_8identityES13_NS14_IS16_S18_NSU_INS5_IJS19_SG_EEENS5_IJSG_SB_EEEEEEEvS1E_EENS_8epilogue10collective6detail29Sm90TmaWarpSpecializedAdapterINS1L_15DefaultEpilogueISI_SK_SK_NS1K_6thread17LinearCombinationISI_Li1EffLNS1P_9ScaleType4KindE0ELNS_15FloatRoundStyleE2ESI_EENS1_15EpilogueDefaultEEEEEvvEEEEvNT_6ParamsE,"ax",@progbits
	.align	128
.text._ZN7cutlass13device_kernelINS_4gemm6kernel13GemmUniversalIN4cute5tupleIJiiiiEEENS1_10collective13CollectiveMmaINS1_34MainloopSm90TmaGmmaWarpSpecializedILi4ENS5_IJNS4_1CILi1EEESB_SB_EEENS1_35KernelTmaWarpSpecializedCooperativeEEENS5_IJNSA_ILi128EEENSA_ILi64EEESF_EEENS_6half_tENS5_IJSB_llEEESI_NS5_IJlSB_lEEENS4_8TiledMMAINS4_8MMA_AtomIJNS4_4SM904GMMA25MMA_64x64x16_F32F16F16_SSILNSO_5MajorE1ELSQ_0ELNSO_7ScaleInE1ELSR_1EEEEEENS4_6LayoutINS5_IJNSA_ILi2EEESB_SB_EEENS5_IJSB_NSA_ILi0EEESX_EEEEENS5_IJNS4_10UnderscoreES10_S10_EEEEENS4_13SM90_TMA_LOADENS4_14ComposedLayoutINS4_7SwizzleILi3ELi4ELi3EEENS4_18smem_ptr_flag_bitsILi16EEENSU_INS5_IJSG_NSA_ILi8EEEEEENS5_IJSB_SG_EEEEEEEvNS4_8identityES13_NS14_IS16_S18_NSU_INS5_IJS19_SG_EEENS5_IJSG_SB_EEEEEEEvS1E_EENS_8epilogue10collective6detail29Sm90TmaWarpSpecializedAdapterINS1L_15DefaultEpilogueISI_SK_SK_NS1K_6thread17LinearCombinationISI_Li1EffLNS1P_9ScaleType4KindE0ELNS_15FloatRoundStyleE2ESI_EENS1_15EpilogueDefaultEEEEEvvEEEEvNT_6ParamsE:
        .type           _ZN7cutlass13device_kernelINS_4gemm6kernel13GemmUniversalIN4cute5tupleIJiiiiEEENS1_10collective13CollectiveMmaINS1_34MainloopSm90TmaGmmaWarpSpecializedILi4ENS5_IJNS4_1CILi1EEESB_SB_EEENS1_35KernelTmaWarpSpecializedCooperativeEEENS5_IJNSA_ILi128EEENSA_ILi64EEESF_EEENS_6half_tENS5_IJSB_llEEESI_NS5_IJlSB_lEEENS4_8TiledMMAINS4_8MMA_AtomIJNS4_4SM904GMMA25MMA_64x64x16_F32F16F16_SSILNSO_5MajorE1ELSQ_0ELNSO_7ScaleInE1ELSR_1EEEEEENS4_6LayoutINS5_IJNSA_ILi2EEESB_SB_EEENS5_IJSB_NSA_ILi0EEESX_EEEEENS5_IJNS4_10UnderscoreES10_S10_EEEEENS4_13SM90_TMA_LOADENS4_14ComposedLayoutINS4_7SwizzleILi3ELi4ELi3EEENS4_18smem_ptr_flag_bitsILi16EEENSU_INS5_IJSG_NSA_ILi8EEEEEENS5_IJSB_SG_EEEEEEEvNS4_8identityES13_NS14_IS16_S18_NSU_INS5_IJS19_SG_EEENS5_IJSG_SB_EEEEEEEvS1E_EENS_8epilogue10collective6detail29Sm90TmaWarpSpecializedAdapterINS1L_15DefaultEpilogueISI_SK_SK_NS1K_6thread17LinearCombinationISI_Li1EffLNS1P_9ScaleType4KindE0ELNS_15FloatRoundStyleE2ESI_EENS1_15EpilogueDefaultEEEEEvvEEEEvNT_6ParamsE,@function
        .size           _ZN7cutlass13device_kernelINS_4gemm6kernel13GemmUniversalIN4cute5tupleIJiiiiEEENS1_10collective13CollectiveMmaINS1_34MainloopSm90TmaGmmaWarpSpecializedILi4ENS5_IJNS4_1CILi1EEESB_SB_EEENS1_35KernelTmaWarpSpecializedCooperativeEEENS5_IJNSA_ILi128EEENSA_ILi64EEESF_EEENS_6half_tENS5_IJSB_llEEESI_NS5_IJlSB_lEEENS4_8TiledMMAINS4_8MMA_AtomIJNS4_4SM904GMMA25MMA_64x64x16_F32F16F16_SSILNSO_5MajorE1ELSQ_0ELNSO_7ScaleInE1ELSR_1EEEEEENS4_6LayoutINS5_IJNSA_ILi2EEESB_SB_EEENS5_IJSB_NSA_ILi0EEESX_EEEEENS5_IJNS4_10UnderscoreES10_S10_EEEEENS4_13SM90_TMA_LOADENS4_14ComposedLayoutINS4_7SwizzleILi3ELi4ELi3EEENS4_18smem_ptr_flag_bitsILi16EEENSU_INS5_IJSG_NSA_ILi8EEEEEENS5_IJSB_SG_EEEEEEEvNS4_8identityES13_NS14_IS16_S18_NSU_INS5_IJS19_SG_EEENS5_IJSG_SB_EEEEEEEvS1E_EENS_8epilogue10collective6detail29Sm90TmaWarpSpecializedAdapterINS1L_15DefaultEpilogueISI_SK_SK_NS1K_6thread17LinearCombinationISI_Li1EffLNS1P_9ScaleType4KindE0ELNS_15FloatRoundStyleE2ESI_EENS1_15EpilogueDefaultEEEEEvvEEEEvNT_6ParamsE,(.L_x_130 - _ZN7cutlass13device_kernelINS_4gemm6kernel13GemmUniversalIN4cute5tupleIJiiiiEEENS1_10collective13CollectiveMmaINS1_34MainloopSm90TmaGmmaWarpSpecializedILi4ENS5_IJNS4_1CILi1EEESB_SB_EEENS1_35KernelTmaWarpSpecializedCooperativeEEENS5_IJNSA_ILi128EEENSA_ILi64EEESF_EEENS_6half_tENS5_IJSB_llEEESI_NS5_IJlSB_lEEENS4_8TiledMMAINS4_8MMA_AtomIJNS4_4SM904GMMA25MMA_64x64x16_F32F16F16_SSILNSO_5MajorE1ELSQ_0ELNSO_7ScaleInE1ELSR_1EEEEEENS4_6LayoutINS5_IJNSA_ILi2EEESB_SB_EEENS5_IJSB_NSA_ILi0EEESX_EEEEENS5_IJNS4_10UnderscoreES10_S10_EEEEENS4_13SM90_TMA_LOADENS4_14ComposedLayoutINS4_7SwizzleILi3ELi4ELi3EEENS4_18smem_ptr_flag_bitsILi16EEENSU_INS5_IJSG_NSA_ILi8EEEEEENS5_IJSB_SG_EEEEEEEvNS4_8identityES13_NS14_IS16_S18_NSU_INS5_IJS19_SG_EEENS5_IJSG_SB_EEEEEEEvS1E_EENS_8epilogue10collective6detail29Sm90TmaWarpSpecializedAdapterINS1L_15DefaultEpilogueISI_SK_SK_NS1K_6thread17LinearCombinationISI_Li1EffLNS1P_9ScaleType4KindE0ELNS_15FloatRoundStyleE2ESI_EENS1_15EpilogueDefaultEEEEEvvEEEEvNT_6ParamsE)
        .other          _ZN7cutlass13device_kernelINS_4gemm6kernel13GemmUniversalIN4cute5tupleIJiiiiEEENS1_10collective13CollectiveMmaINS1_34MainloopSm90TmaGmmaWarpSpecializedILi4ENS5_IJNS4_1CILi1EEESB_SB_EEENS1_35KernelTmaWarpSpecializedCooperativeEEENS5_IJNSA_ILi128EEENSA_ILi64EEESF_EEENS_6half_tENS5_IJSB_llEEESI_NS5_IJlSB_lEEENS4_8TiledMMAINS4_8MMA_AtomIJNS4_4SM904GMMA25MMA_64x64x16_F32F16F16_SSILNSO_5MajorE1ELSQ_0ELNSO_7ScaleInE1ELSR_1EEEEEENS4_6LayoutINS5_IJNSA_ILi2EEESB_SB_EEENS5_IJSB_NSA_ILi0EEESX_EEEEENS5_IJNS4_10UnderscoreES10_S10_EEEEENS4_13SM90_TMA_LOADENS4_14ComposedLayoutINS4_7SwizzleILi3ELi4ELi3EEENS4_18smem_ptr_flag_bitsILi16EEENSU_INS5_IJSG_NSA_ILi8EEEEEENS5_IJSB_SG_EEEEEEEvNS4_8identityES13_NS14_IS16_S18_NSU_INS5_IJS19_SG_EEENS5_IJSG_SB_EEEEEEEvS1E_EENS_8epilogue10collective6detail29Sm90TmaWarpSpecializedAdapterINS1L_15DefaultEpilogueISI_SK_SK_NS1K_6thread17LinearCombinationISI_Li1EffLNS1P_9ScaleType4KindE0ELNS_15FloatRoundStyleE2ESI_EENS1_15EpilogueDefaultEEEEEvvEEEEvNT_6ParamsE,@"STO_CUDA_ENTRY STV_DEFAULT"
_ZN7cutlass13device_kernelINS_4gemm6kernel13GemmUniversalIN4cute5tupleIJiiiiEEENS1_10collective13CollectiveMmaINS1_34MainloopSm90TmaGmmaWarpSpecializedILi4ENS5_IJNS4_1CILi1EEESB_SB_EEENS1_35KernelTmaWarpSpecializedCooperativeEEENS5_IJNSA_ILi128EEENSA_ILi64EEESF_EEENS_6half_tENS5_IJSB_llEEESI_NS5_IJlSB_lEEENS4_8TiledMMAINS4_8MMA_AtomIJNS4_4SM904GMMA25MMA_64x64x16_F32F16F16_SSILNSO_5MajorE1ELSQ_0ELNSO_7ScaleInE1ELSR_1EEEEEENS4_6LayoutINS5_IJNSA_ILi2EEESB_SB_EEENS5_IJSB_NSA_ILi0EEESX_EEEEENS5_IJNS4_10UnderscoreES10_S10_EEEEENS4_13SM90_TMA_LOADENS4_14ComposedLayoutINS4_7SwizzleILi3ELi4ELi3EEENS4_18smem_ptr_flag_bitsILi16EEENSU_INS5_IJSG_NSA_ILi8EEEEEENS5_IJSB_SG_EEEEEEEvNS4_8identityES13_NS14_IS16_S18_NSU_INS5_IJS19_SG_EEENS5_IJSG_SB_EEEEEEEvS1E_EENS_8epilogue10collective6detail29Sm90TmaWarpSpecializedAdapterINS1L_15DefaultEpilogueISI_SK_SK_NS1K_6thread17LinearCombinationISI_Li1EffLNS1P_9ScaleType4KindE0ELNS_15FloatRoundStyleE2ESI_EENS1_15EpilogueDefaultEEEEEvvEEEEvNT_6ParamsE:
[----:B------:R-:W0:Y:S01]  /*0000*/  LDC R1, c[0x0][0x28] ;  /* 0x00000a00ff017b82 */ /* 0x000e220000000800 */
[----:B------:R-:W1:Y:S01]  /*0010*/  S2R R4, SR_TID.X ;  /* 0x0000000000047919 */ /* 0x000e620000002100 */
[----:B------:R-:W-:Y:S01]  /*0020*/  ELECT P0, URZ, PT ;  /* 0x00000000003f782f */ /* 0x000fe20003800000 */
[----:B------:R-:W-:Y:S01]  /*0030*/  BSSY B0, `(.L_x_0) ;  /* 0x000000f000007945 */ /* 0x000fe20003800000 */
[--C-:B-1----:R-:W-:Y:S02]  /*0040*/  SHF.R.U32.HI R0, RZ, 0x5, R4.reuse ;  /* 0x00000005ff007819 */ /* 0x102fe40000011604 */
[----:B------:R-:W-:-:S03]  /*0050*/  SHF.R.U32.HI R14, RZ, 0x7, R4 ;  /* 0x00000007ff0e7819 */ /* 0x000fc60000011604 */
[----:B------:R-:W1:Y:S04]  /*0060*/  SHFL.IDX PT, R5, R0, RZ, 0x1f ;  /* 0x00001fff00057589 */ /* 0x000e6800000e0000 */
[----:B------:R2:W3:Y:S01]  /*0070*/  SHFL.IDX PT, R10, R14, RZ, 0x1f ;  /* 0x00001fff0e0a7589 */ /* 0x0004e200000e0000 */
[----:B-1----:R-:W-:-:S13]  /*0080*/  ISETP.NE.OR P0, PT, R5, RZ, !P0 ;  /* 0x000000ff0500720c */ /* 0x002fda0004705670 */
[----:B0-23--:R-:W-:Y:S05]  /*0090*/  @P0 BRA `(.L_x_1) ;  /* 0x0000000000200947 */ /* 0x00dfea0003800000 */
[----:B------:R-:W-:Y:S02]  /*00a0*/  ULDC.64 UR4, c[0x0][0x198] ;  /* 0x0000660000047ab9 */ /* 0x000fe40000000a00 */
[----:B------:R-:W-:Y:S02]  /*00b0*/  UIADD3 UR6, UP0, UR4, 0xf0, URZ ;  /* 0x000000f004067890 */ /* 0x000fe4000ff1e03f */
[----:B------:R-:W-:Y:S02]  /*00c0*/  UIADD3 UR4, UP1, UR4, 0x1f0, URZ ;  /* 0x000001f004047890 */ /* 0x000fe4000ff3e03f */
[----:B------:R-:W-:Y:S02]  /*00d0*/  UIADD3.X UR7, URZ, UR5, URZ, UP0, !UPT ;  /* 0x000000053f077290 */ /* 0x000fe400087fe43f */
[----:B------:R-:W-:-:S07]  /*00e0*/  UIADD3.X UR5, URZ, UR5, URZ, UP1, !UPT ;  /* 0x000000053f057290 */ /* 0x000fce0008ffe43f */
[----:B------:R0:W-:Y:S02]  /*00f0*/  UTMACCTL.PF [UR6] ;  /* 0x00000000060079b9 */ /* 0x0001e40008040000 */
[----:B------:R0:W-:Y:S02]  /*0100*/  UTMACCTL.PF [UR4] ;  /* 0x00000000040079b9 */ /* 0x0001e40008040000 */
[----:B0-----:R-:W-:Y:S01]  /*0110*/  NOP ;  /* 0x0000000000007918 */ /* 0x001fe20000000000 */
.L_x_1:
[----:B------:R-:W-:Y:S05]  /*0120*/  BSYNC B0 ;  /* 0x0000000000007941 */ /* 0x000fea0003800000 */
.L_x_0:
[----:B------:R-:W0:Y:S02]  /*0130*/  SHFL.IDX PT, R2, R0, RZ, 0x1f ;  /* 0x00001fff00027589 */ /* 0x000e2400000e0000 */
[----:B0-----:R-:W-:-:S13]  /*0140*/  ISETP.NE.AND P0, PT, R2, RZ, PT ;  /* 0x000000ff0200720c */ /* 0x001fda0003f05270 */
[----:B------:R-:W-:Y:S05]  /*0150*/  @P0 BRA `(.L_x_2) ;  /* 0x0000000000580947 */ /* 0x000fea0003800000 */
[----:B------:R-:W0:Y:S01]  /*0160*/  S2UR UR8, SR_CgaCtaId ;  /* 0x00000000000879c3 */ /* 0x000e220000008800 */
[----:B------:R-:W-:Y:S01]  /*0170*/  UMOV UR4, 0x400 ;  /* 0x0000040000047882 */ /* 0x000fe20000000000 */
[----:B------:R-:W-:Y:S01]  /*0180*/  UMOV UR5, 0x1 ;  /* 0x0000000100057882 */ /* 0x000fe20000000000 */
[----:B------:R-:W-:Y:S01]  /*0190*/  UMOV UR6, 0x100 ;  /* 0x0000010000067882 */ /* 0x000fe20000000000 */
[----:B------:R-:W-:Y:S01]  /*01a0*/  ELECT P0, URZ, PT ;  /* 0x00000000003f782f */ /* 0x000fe20003800000 */
[----:B------:R-:W-:-:S04]  /*01b0*/  UIADD3 UR6, -UR6, 0x100000, URZ ;  /* 0x0010000006067890 */ /* 0x000fc8000fffe13f */
[----:B------:R-:W-:Y:S02]  /*01c0*/  USHF.L.U32 UR7, UR6, 0xb, URZ ;  /* 0x0000000b06077899 */ /* 0x000fe4000800063f */
[----:B------:R-:W-:Y:S02]  /*01d0*/  USHF.L.U32 UR6, UR6, 0x1, URZ ;  /* 0x0000000106067899 */ /* 0x000fe4000800063f */
[----:B0-----:R-:W-:Y:S02]  /*01e0*/  ULEA UR8, UR8, UR4, 0x18 ;  /* 0x0000000408087291 */ /* 0x001fe4000f8ec03f */
[----:B------:R-:W-:-:S04]  /*01f0*/  UIADD3 UR4, -UR5, 0x100000, URZ ;  /* 0x0010000005047890 */ /* 0x000fc8000fffe13f */
[----:B------:R-:W-:Y:S02]  /*0200*/  USHF.L.U32 UR5, UR4, 0xb, URZ ;  /* 0x0000000b04057899 */ /* 0x000fe4000800063f */
[----:B------:R-:W-:Y:S01]  /*0210*/  USHF.L.U32 UR4, UR4, 0x1, URZ ;  /* 0x0000000104047899 */ /* 0x000fe2000800063f */
[----:B------:R-:W0:Y:S11]  /*0220*/  FENCE.VIEW.ASYNC.S ;  /* 0x00000000000073c6 */ /* 0x000e360000000000 */
[----:B0-----:R0:W1:Y:S01]  /*0230*/  SYNCS.EXCH.64 URZ, [UR8], UR4 ;  /* 0x00000004083f75b2 */ /* 0x0010620008000100 */
[----:B------:R0:W2:Y:S01]  /*0240*/  SYNCS.EXCH.64 URZ, [UR8+0x20], UR6 ;  /* 0x00002006083f75b2 */ /* 0x0000a20008000100 */
[----:B------:R0:W3:Y:S01]  /*0250*/  SYNCS.EXCH.64 URZ, [UR8+0x8], UR4 ;  /* 0x00000804083f75b2 */ /* 0x0000e20008000100 */
[----:B------:R0:W4:Y:S01]  /*0260*/  SYNCS.EXCH.64 URZ, [UR8+0x28], UR6 ;  /* 0x00002806083f75b2 */ /* 0x0001220008000100 */
[----:B------:R0:W0:Y:S01]  /*0270*/  SYNCS.EXCH.64 URZ, [UR8+0x10], UR4 ;  /* 0x00001004083f75b2 */ /* 0x0000220008000100 */
[----:B------:R0:W0:Y:S01]  /*0280*/  SYNCS.EXCH.64 URZ, [UR8+0x30], UR6 ;  /* 0x00003006083f75b2 */ /* 0x0000220008000100 */
[----:B------:R0:W0:Y:S01]  /*0290*/  SYNCS.EXCH.64 URZ, [UR8+0x18], UR4 ;  /* 0x00001804083f75b2 */ /* 0x0000220008000100 */
[----:B------:R0:W0:Y:S01]  /*02a0*/  SYNCS.EXCH.64 URZ, [UR8+0x38], UR6 ;  /* 0x00003806083f75b2 */ /* 0x0000220008000100 */
[----:B------:R-:W-:Y:S01]  /*02b0*/  NOP ;  /* 0x0000000000007918 */ /* 0x000fe20000000000 */
.L_x_2:
[----:B------:R-:W5:Y:S01]  /*02c0*/  SHFL.IDX PT, R0, R0, RZ, 0x1f ;  /* 0x00001fff00007589 */ /* 0x000f6200000e0000 */
[----:B------:R-:W-:Y:S01]  /*02d0*/  ELECT P0, URZ, PT ;  /* 0x00000000003f782f */ /* 0x000fe20003800000 */
[----:B------:R-:W1:Y:S01]  /*02e0*/  LDC R2, c[0x0][0x65c] ;  /* 0x00019700ff027b82 */ /* 0x000e620000000800 */
[----:B0-----:R-:W-:Y:S01]  /*02f0*/  UMOV UR4, 0x20 ;  /* 0x0000002000047882 */ /* 0x001fe20000000000 */
[----:B------:R-:W0:Y:S01]  /*0300*/  S2R R3, SR_CTAID.Y ;  /* 0x0000000000037919 */ /* 0x000e220000002600 */
[----:B------:R-:W-:Y:S01]  /*0310*/  NOP ;  /* 0x0000000000007918 */ /* 0x000fe20000000000 */
[----:B------:R-:W-:Y:S01]  /*0320*/  ISETP.NE.AND P2, PT, R10, RZ, PT ;  /* 0x000000ff0a00720c */ /* 0x000fe20003f45270 */
[----:B------:R-:W-:Y:S01]  /*0330*/  NOP ;  /* 0x0000000000007918 */ /* 0x000fe20000000000 */
[----:B------:R-:W2:Y:S01]  /*0340*/  S2R R6, SR_CTAID.X ;  /* 0x0000000000067919 */ /* 0x000ea20000002500 */
[----:B------:R-:W-:Y:S01]  /*0350*/  IMAD.MOV.U32 R7, RZ, RZ, RZ ;  /* 0x000000ffff077224 */ /* 0x000fe200078e00ff */
[----:B-----5:R-:W-:-:S02]  /*0360*/  ISETP.NE.OR P0, PT, R0, RZ, !P0 ;  /* 0x000000ff0000720c */ /* 0x020fc40004705670 */
[----:B-1----:R-:W-:-:S04]  /*0370*/  ISETP.NE.AND P3, PT, R2, 0x1, PT ;  /* 0x000000010200780c */ /* 0x002fc80003f65270 */
[----:B------:R-:W-:Y:S02]  /*0380*/  P2R R0, PR, RZ, 0x8 ;  /* 0x00000008ff007803 */ /* 0x000fe40000000000 */
[----:B------:R-:W-:-:S04]  /*0390*/  SHF.R.S32.HI R0, RZ, 0x1f, R5 ;  /* 0x0000001fff007819 */ /* 0x000fc80000011405 */
[----:B------:R-:W-:Y:S01]  /*03a0*/  LEA.HI R0, R0, R5, RZ, 0x2 ;  /* 0x0000000500007211 */ /* 0x000fe200078f10ff */
[----:B------:R-:W-:Y:S01]  /*03b0*/  VOTEU.ALL UP0, P0 ;  /* 0x00000000003f7886 */ /* 0x000fe20000000000 */
[----:B------:R-:W-:Y:S01]  /*03c0*/  VOTEU.ALL UP1, P0 ;  /* 0x00000000003f7886 */ /* 0x000fe20000020000 */
[----:B------:R-:W2:Y:S01]  /*03d0*/  @P3 LDC R17, c[0x0][0x10] ;  /* 0x00000400ff113b82 */ /* 0x000ea20000000800 */
[----:B------:R-:W-:Y:S01]  /*03e0*/  LOP3.LUT R0, R0, 0xfffffffc, RZ, 0xc0, !PT ;  /* 0xfffffffc00007812 */ /* 0x000fe200078ec0ff */
[----:B0-----:R-:W-:Y:S01]  /*03f0*/  @P3 IMAD.MOV.U32 R8, RZ, RZ, R3 ;  /* 0x000000ffff083224 */ /* 0x001fe200078e0003 */
[----:B------:R-:W-:Y:S01]  /*0400*/  @!UP0 UMOV UR6, 0x400 ;  /* 0x0000040000068882 */ /* 0x000fe20000000000 */
[----:B------:R-:W-:-:S04]  /*0410*/  @!UP0 UIADD3 UR4, -UR4, 0x100000, URZ ;  /* 0x0010000004048890 */ /* 0x000fc8000fffe13f */
[----:B------:R-:W-:Y:S02]  /*0420*/  @!UP0 USHF.L.U32 UR5, UR4, 0xb, URZ ;  /* 0x0000000b04058899 */ /* 0x000fe4000800063f */
[----:B------:R-:W-:Y:S01]  /*0430*/  @!UP0 USHF.L.U32 UR4, UR4, 0x1, URZ ;  /* 0x0000000104048899 */ /* 0x000fe2000800063f */
[----:B------:R-:W-:Y:S02]  /*0440*/  @P3 IMAD.MOV.U32 R9, RZ, RZ, RZ ;  /* 0x000000ffff093224 */ /* 0x000fe400078e00ff */
[----:B------:R-:W-:Y:S01]  /*0450*/  IMAD.IADD R0, R5, 0x1, -R0 ;  /* 0x0000000105007824 */ /* 0x000fe200078e0a00 */
[----:B------:R-:W0:Y:S01]  /*0460*/  @!UP0 S2UR UR7, SR_CgaCtaId ;  /* 0x00000000000789c3 */ /* 0x000e220000008800 */
[----:B------:R-:W-:-:S03]  /*0470*/  @P3 IMAD.MOV.U32 R5, RZ, RZ, RZ ;  /* 0x000000ffff053224 */ /* 0x000fc600078e00ff */
[----:B------:R-:W-:-:S04]  /*0480*/  ISETP.NE.AND P1, PT, R0, 0x3, PT ;  /* 0x000000030000780c */ /* 0x000fc80003f25270 */
[----:B------:R-:W1:Y:S01]  /*0490*/  @!P3 LDC R11, c[0x0][0xc] ;  /* 0x00000300ff0bbb82 */ /* 0x000e620000000800 */
[----:B--2---:R-:W-:-:S04]  /*04a0*/  @P3 IMAD.WIDE.U32 R16, R6, R17, R8 ;  /* 0x0000001106103225 */ /* 0x004fc800078e0008 */
[----:B------:R-:W-:Y:S01]  /*04b0*/  @P3 IMAD.IADD R17, R17, 0x1, R5 ;  /* 0x0000000111113824 */ /* 0x000fe200078e0205 */
[----:B------:R-:W-:Y:S01]  /*04c0*/  LOP3.LUT R5, R4, 0x7f, RZ, 0xc0, !PT ;  /* 0x0000007f04057812 */ /* 0x000fe200078ec0ff */
[----:B0-----:R-:W-:Y:S01]  /*04d0*/  @!UP0 ULEA UR8, UR7, UR6, 0x18 ;  /* 0x0000000607088291 */ /* 0x001fe2000f8ec03f */
[----:B------:R-:W-:Y:S02]  /*04e0*/  VOTEU.ALL UP0, P0 ;  /* 0x00000000003f7886 */ /* 0x000fe40000000000 */
[----:B------:R-:W-:Y:S01]  /*04f0*/  ULDC UR6, c[0x0][0xc] ;  /* 0x0000030000067ab9 */ /* 0x000fe20000000800 */
[----:B------:R-:W-:Y:S01]  /*0500*/  ISETP.EQ.OR P0, PT, R0, RZ, !P1 ;  /* 0x000000ff0000720c */ /* 0x000fe20004f02670 */
[----:B------:R-:W-:-:S03]  /*0510*/  ULDC UR7, c[0x0][0x10] ;  /* 0x0000040000077ab9 */ /* 0x000fc60000000800 */
[C---:B------:R-:W-:Y:S01]  /*0520*/  ISETP.EQ.AND P0, PT, R10.reuse, RZ, P0 ;  /* 0x000000ff0a00720c */ /* 0x040fe20000702270 */
[----:B------:R-:W-:Y:S02]  /*0530*/  VIADD R10, R10, 0xffffffff ;  /* 0xffffffff0a0a7836 */ /* 0x000fe40000000000 */
[----:B-1----:R-:W-:Y:S01]  /*0540*/  @!P3 IMAD.WIDE.U32 R8, R11, R3, R6 ;  /* 0x000000030b08b225 */ /* 0x002fe200078e0006 */
[----:B------:R-:W0:Y:S02]  /*0550*/  FENCE.VIEW.ASYNC.S ;  /* 0x00000000000073c6 */ /* 0x000e240000000000 */
[----:B0-----:R-:W3:Y:S01]  /*0560*/  @!UP0 SYNCS.EXCH.64 URZ, [UR8+0x50], UR4 ;  /* 0x00005004083f85b2 */ /* 0x001ee20008000100 */
[----:B------:R-:W-:Y:S02]  /*0570*/  SEL R18, RZ, 0x1, !P0 ;  /* 0x00000001ff127807 */ /* 0x000fe40004000000 */
[----:B------:R-:W-:Y:S01]  /*0580*/  ISETP.GE.U32.AND P1, PT, R10, 0x2, PT ;  /* 0x000000020a00780c */ /* 0x000fe20003f26070 */
[----:B------:R-:W-:-:S02]  /*0590*/  @!P3 IMAD.MOV.U32 R16, RZ, RZ, R8 ;  /* 0x000000ffff10b224 */ /* 0x000fc400078e0008 */
[----:B------:R-:W-:Y:S01]  /*05a0*/  @!P3 IMAD.MOV.U32 R17, RZ, RZ, R9 ;  /* 0x000000ffff11b224 */ /* 0x000fe200078e0009 */
[----:B------:R-:W-:Y:S01]  /*05b0*/  SEL R18, R18, 0x2, P1 ;  /* 0x0000000212127807 */ /* 0x000fe20000800000 */
[----:B------:R0:W3:Y:S01]  /*05c0*/  @!UP1 SYNCS.EXCH.64 URZ, [UR8+0x58], UR4 ;  /* 0x00005804083f95b2 */ /* 0x0000e20008000100 */
[----:B------:R-:W-:Y:S01]  /*05d0*/  NOP ;  /* 0x0000000000007918 */ /* 0x000fe20000000000 */
[----:B0-----:R-:W-:-:S03]  /*05e0*/  UIMAD.WIDE.U32 UR4, UR6, UR7, URZ ;  /* 0x00000007060472a5 */ /* 0x001fc6000f8e003f */
[----:B------:R-:W-:Y:S02]  /*05f0*/  ULDC UR6, c[0x0][0x14] ;  /* 0x0000050000067ab9 */ /* 0x000fe40000000800 */
[----:B------:R-:W-:Y:S02]  /*0600*/  UIMAD.WIDE.U32 UR38, UR4, UR6, URZ ;  /* 0x00000006042672a5 */ /* 0x000fe4000f8e003f */
[----:B------:R-:W-:-:S04]  /*0610*/  UIMAD UR41, UR5, UR6, URZ ;  /* 0x00000006052972a4 */ /* 0x000fc8000f8e023f */
[----:B------:R-:W-:Y:S01]  /*0620*/  UIADD3 UR41, UR39, UR41, URZ ;  /* 0x0000002927297290 */ /* 0x000fe2000fffe03f */
[----:B---34-:R-:W-:Y:S06]  /*0630*/  BAR.SYNC.DEFER_BLOCKING 0x0 ;  /* 0x0000000000007b1d */ /* 0x018fec0000010000 */
[----:B------:R-:W-:Y:S05]  /*0640*/  @!P2 BRA `(.L_x_3) ;  /* 0x000000440000a947 */ /* 0x000fea0003800000 */
[----:B------:R-:W-:-:S13]  /*0650*/  ISETP.GT.U32.AND P0, PT, R10, 0x1, PT ;  /* 0x000000010a00780c */ /* 0x000fda0003f04070 */
[----:B------:R-:W-:Y:S05]  /*0660*/  @P0 EXIT ;  /* 0x000000000000094d */ /* 0x000fea0003800000 */
[----:B------:R-:W-:Y:S01]  /*0670*/  ULDC.64 UR4, c[0x0][0x650] ;  /* 0x0001940000047ab9 */ /* 0x000fe20000000a00 */
[----:B------:R-:W-:Y:S01]  /*0680*/  PRMT R0, RZ, 0x7610, R0 ;  /* 0x00007610ff007816 */ /* 0x000fe20000000000 */
[----:B------:R-:W-:Y:S01]  /*0690*/  IMAD.MOV.U32 R69, RZ, RZ, -0x1 ;  /* 0xffffffffff457424 */ /* 0x000fe200078e00ff */
[----:B------:R-:W-:Y:S01]  /*06a0*/  ISETP.GE.U32.AND P0, PT, R16, UR4, PT ;  /* 0x0000000410007c0c */ /* 0x000fe2000bf06070 */
[----:B------:R-:W-:Y:S02]  /*06b0*/  IMAD.MOV.U32 R68, RZ, RZ, -0x1 ;  /* 0xffffffffff447424 */ /* 0x000fe400078e00ff */
[----:B------:R-:W-:Y:S01]  /*06c0*/  IMAD.MOV.U32 R67, RZ, RZ, -0x1 ;  /* 0xffffffffff437424 */ /* 0x000fe200078e00ff */
[----:B------:R-:W-:-:S13]  /*06d0*/  ISETP.GE.U32.AND.EX P0, PT, R17, UR5, PT, P0 ;  /* 0x0000000511007c0c */ /* 0x000fda000bf06100 */
[----:B------:R-:W-:Y:S05]  /*06e0*/  @P0 BRA `(.L_x_4) ;  /* 0x0000000400540947 */ /* 0x000fea0003800000 */
[----:B------:R-:W0:Y:S01]  /*06f0*/  LDC.64 R20, c[0x0][0x628] ;  /* 0x00018a00ff147b82 */ /* 0x000e220000000a00 */
[----:B------:R-:W-:Y:S02]  /*0700*/  IMAD.MOV.U32 R8, RZ, RZ, R16 ;  /* 0x000000ffff087224 */ /* 0x000fe400078e0010 */
[----:B------:R-:W-:-:S05]  /*0710*/  IMAD.MOV.U32 R9, RZ, RZ, R17 ;  /* 0x000000ffff097224 */ /* 0x000fca00078e0011 */
[----:B------:R-:W1:Y:S08]  /*0720*/  LDC R0, c[0x0][0x630] ;  /* 0x00018c00ff007b82 */ /* 0x000e700000000800 */
[----:B------:R-:W2:Y:S01]  /*0730*/  LDC.64 R22, c[0x0][0x620] ;  /* 0x00018800ff167b82 */ /* 0x000ea20000000a00 */
[----:B0-----:R-:W-:-:S04]  /*0740*/  ISETP.NE.U32.AND P0, PT, R20, RZ, PT ;  /* 0x000000ff1400720c */ /* 0x001fc80003f05070 */
[----:B------:R-:W-:-:S13]  /*0750*/  ISETP.NE.AND.EX P0, PT, R21, RZ, PT, P0 ;  /* 0x000000ff1500720c */ /* 0x000fda0003f05300 */
[----:B-12---:R-:W-:Y:S05]  /*0760*/  @!P0 BRA `(.L_x_5) ;  /* 0x0000000000288947 */ /* 0x006fea0003800000 */
[----:B------:R-:W0:Y:S02]  /*0770*/  LDC R13, c[0x0][0x634] ;  /* 0x00018d00ff0d7b82 */ /* 0x000e240000000800 */
[----:B0-----:R-:W-:-:S05]  /*0780*/  IADD3 R13, P0, R16, R13, RZ ;  /* 0x0000000d100d7210 */ /* 0x001fca0007f1e0ff */
[----:B------:R-:W-:-:S04]  /*0790*/  IMAD.X R15, RZ, RZ, R17, P0 ;  /* 0x000000ffff0f7224 */ /* 0x000fc800000e0611 */
[----:B------:R-:W-:-:S04]  /*07a0*/  IMAD.WIDE.U32 R8, R15, R20, RZ ;  /* 0x000000140f087225 */ /* 0x000fc800078e00ff */
[----:B------:R-:W-:-:S04]  /*07b0*/  IMAD.WIDE.U32 R10, P0, R13, R21, R8 ;  /* 0x000000150d0a7225 */ /* 0x000fc80007800008 */
[----:B------:R-:W-:-:S04]  /*07c0*/  IMAD.WIDE.U32 R8, R13, R20, RZ ;  /* 0x000000140d087225 */ /* 0x000fc800078e00ff */
[----:B------:R-:W-:Y:S01]  /*07d0*/  IMAD.X R13, RZ, RZ, RZ, P0 ;  /* 0x000000ffff0d7224 */ /* 0x000fe200000e06ff */
[----:B------:R-:W-:Y:S01]  /*07e0*/  IADD3 RZ, P0, R9, R10, RZ ;  /* 0x0000000a09ff7210 */ /* 0x000fe20007f1e0ff */
[----:B------:R-:W-:-:S04]  /*07f0*/  IMAD.MOV.U32 R12, RZ, RZ, R11 ;  /* 0x000000ffff0c7224 */ /* 0x000fc800078e000b */
[----:B------:R-:W-:-:S08]  /*0800*/  IMAD.WIDE.U32.X R8, R15, R21, R12, P0 ;  /* 0x000000150f087225 */ /* 0x000fd000000e040c */
.L_x_5:
[-CC-:B------:R-:W-:Y:S01]  /*0810*/  SHF.R.U64 R67, R8, R0.reuse, R9.reuse ;  /* 0x0000000008437219 */ /* 0x180fe20000001209 */
[----:B------:R-:W0:Y:S01]  /*0820*/  LDC R12, c[0x0][0x618] ;  /* 0x00018600ff0c7b82 */ /* 0x000e220000000800 */
[----:B------:R-:W-:Y:S01]  /*0830*/  SHF.R.U32.HI R7, RZ, R0, R9 ;  /* 0x00000000ff077219 */ /* 0x000fe20000011609 */
[----:B------:R-:W-:Y:S01]  /*0840*/  ULDC UR4, c[0x0][0x150] ;  /* 0x0000540000047ab9 */ /* 0x000fe20000000800 */
[----:B------:R-:W-:Y:S02]  /*0850*/  IADD3 R11, P0, RZ, -R67, RZ ;  /* 0x80000043ff0b7210 */ /* 0x000fe40007f1e0ff */
[----:B------:R-:W-:-:S03]  /*0860*/  I2FP.F32.U32 R0, R6 ;  /* 0x0000000600007245 */ /* 0x000fc60000201000 */
[----:B------:R-:W1:Y:S01]  /*0870*/  LDC.64 R30, c[0x0][0x640] ;  /* 0x00019000ff1e7b82 */ /* 0x000e620000000a00 */
[----:B------:R-:W-:Y:S02]  /*0880*/  IMAD.X R13, RZ, RZ, ~R7, P0 ;  /* 0x000000ffff0d7224 */ /* 0x000fe400000e0e07 */
[----:B------:R-:W-:Y:S01]  /*0890*/  FMUL R0, R0, UR4 ;  /* 0x0000000400007c20 */ /* 0x000fe20008400000 */
[----:B------:R-:W-:Y:S01]  /*08a0*/  IMAD.WIDE.U32 R8, R11, R22, R16 ;  /* 0x000000160b087225 */ /* 0x000fe200078e0010 */
[----:B------:R-:W-:-:S03]  /*08b0*/  ULDC UR4, c[0x0][0x154] ;  /* 0x0000550000047ab9 */ /* 0x000fc60000000800 */
[----:B------:R-:W-:Y:S01]  /*08c0*/  IMAD R10, R13, R22, RZ ;  /* 0x000000160d0a7224 */ /* 0x000fe200078e02ff */
[----:B------:R-:W2:Y:S01]  /*08d0*/  LDC R7, c[0x0][0x144] ;  /* 0x00005100ff077b82 */ /* 0x000ea20000000800 */
[----:B------:R-:W3:Y:S02]  /*08e0*/  F2I.U32.TRUNC.NTZ R0, R0 ;  /* 0x0000000000007305 */ /* 0x000ee4000020f000 */
[----:B------:R-:W-:-:S04]  /*08f0*/  IMAD R11, R11, R23, R10 ;  /* 0x000000170b0b7224 */ /* 0x000fc800078e020a */
[----:B------:R-:W-:Y:S01]  /*0900*/  IMAD.IADD R9, R9, 0x1, R11 ;  /* 0x0000000109097824 */ /* 0x000fe200078e020b */
[----:B------:R-:W4:Y:S01]  /*0910*/  LDC R24, c[0x0][0x608] ;  /* 0x00018200ff187b82 */ /* 0x000f220000000800 */
[----:B------:R-:W-:-:S03]  /*0920*/  IMAD.MOV.U32 R11, RZ, RZ, -0x1 ;  /* 0xffffffffff0b7424 */ /* 0x000fc600078e00ff */
[-CC-:B0-----:R-:W-:Y:S02]  /*0930*/  SHF.R.U64 R22, R8, R12.reuse, R9.reuse ;  /* 0x0000000c08167219 */ /* 0x181fe40000001209 */
[----:B------:R-:W-:Y:S02]  /*0940*/  I2FP.F32.U32 R8, R3 ;  /* 0x0000000300087245 */ /* 0x000fe40000201000 */
[----:B------:R-:W0:Y:S01]  /*0950*/  LDC R28, c[0x0][0x658] ;  /* 0x00019600ff1c7b82 */ /* 0x000e220000000800 */
[----:B-1----:R-:W-:Y:S01]  /*0960*/  ISETP.NE.U32.AND P0, PT, R30, RZ, PT ;  /* 0x000000ff1e00720c */ /* 0x002fe20003f05070 */
[----:B---3--:R-:W-:Y:S02]  /*0970*/  IMAD.MOV R10, RZ, RZ, -R0 ;  /* 0x000000ffff0a7224 */ /* 0x008fe400078e0a00 */
[----:B------:R-:W-:Y:S01]  /*0980*/  FMUL R8, R8, UR4 ;  /* 0x0000000408087c20 */ /* 0x000fe20008400000 */
[----:B------:R-:W-:Y:S02]  /*0990*/  SHF.R.U32.HI R9, RZ, R12, R9 ;  /* 0x0000000cff097219 */ /* 0x000fe40000011609 */
[----:B------:R-:W-:Y:S01]  /*09a0*/  ISETP.NE.AND.EX P0, PT, R31, RZ, PT, P0 ;  /* 0x000000ff1f00720c */ /* 0x000fe20003f05300 */
[----:B------:R1:W3:Y:S01]  /*09b0*/  F2I.U32.TRUNC.NTZ R15, R8 ;  /* 0x00000008000f7305 */ /* 0x0002e2000020f000 */
[----:B------:R-:W1:Y:S01]  /*09c0*/  LDC R20, c[0x0][0x148] ;  /* 0x00005200ff147b82 */ /* 0x000e620000000800 */
[----:B--2---:R-:W-:-:S07]  /*09d0*/  IMAD R0, R7, R10, R6 ;  /* 0x0000000a07007224 */ /* 0x004fce00078e0206 */
[----:B------:R-:W2:Y:S01]  /*09e0*/  LDC R26, c[0x0][0x600] ;  /* 0x00018000ff1a7b82 */ /* 0x000ea20000000800 */
[-CC-:B----4-:R-:W-:Y:S02]  /*09f0*/  SHF.R.U64 R32, R22, R24.reuse, R9.reuse ;  /* 0x0000001816207219 */ /* 0x190fe40000001209 */
[----:B------:R-:W-:Y:S01]  /*0a00*/  SHF.R.U32.HI R7, RZ, R24, R9 ;  /* 0x00000018ff077219 */ /* 0x000fe20000011609 */
[----:B------:R-:W-:-:S04]  /*0a10*/  IMAD.MOV.U32 R9, RZ, RZ, 0x1 ;  /* 0x00000001ff097424 */ /* 0x000fc800078e00ff */
[----:B------:R-:W4:Y:S01]  /*0a20*/  LDC R21, c[0x0][0x648] ;  /* 0x00019200ff157b82 */ /* 0x000f220000000800 */
[-C--:B0-----:R-:W-:Y:S02]  /*0a30*/  SHF.L.U32 R6, R11, R28.reuse, RZ ;  /* 0x0000001c0b067219 */ /* 0x081fe400000006ff */
[--C-:B------:R-:W-:Y:S02]  /*0a40*/  SHF.R.U64 R24, R32, R28, R7.reuse ;  /* 0x0000001c20187219 */ /* 0x100fe40000001207 */
[----:B------:R-:W-:Y:S02]  /*0a50*/  LOP3.LUT R13, RZ, R6, RZ, 0x33, !PT ;  /* 0x00000006ff0d7212 */ /* 0x000fe400078e33ff */
[-C--:B------:R-:W-:Y:S01]  /*0a60*/  SHF.R.U32.HI R7, RZ, R28.reuse, R7 ;  /* 0x0000001cff077219 */ /* 0x080fe20000011607 */
[----:B------:R-:W0:Y:S01]  /*0a70*/  LDC R23, c[0x0][0x638] ;  /* 0x00018e00ff177b82 */ /* 0x000e220000000800 */
[----:B------:R-:W-:Y:S01]  /*0a80*/  SHF.L.U32 R12, R9, R28, RZ ;  /* 0x0000001c090c7219 */ /* 0x000fe200000006ff */
[----:B------:R-:W-:-:S06]  /*0a90*/  IMAD.MOV.U32 R6, RZ, RZ, R24 ;  /* 0x000000ffff067224 */ /* 0x000fcc00078e0018 */
[----:B------:R-:W0:Y:S01]  /*0aa0*/  LDC R69, c[0x0][0x610] ;  /* 0x00018400ff457b82 */ /* 0x000e220000000800 */
[----:B-1-3--:R-:W-:Y:S05]  /*0ab0*/  @!P0 BRA `(.L_x_6) ;  /* 0x0000000000288947 */ /* 0x00afea0003800000 */
[----:B------:R-:W1:Y:S02]  /*0ac0*/  LDC R11, c[0x0][0x64c] ;  /* 0x00019300ff0b7b82 */ /* 0x000e640000000800 */
[----:B-1----:R-:W-:-:S05]  /*0ad0*/  IADD3 R11, P0, R24, R11, RZ ;  /* 0x0000000b180b7210 */ /* 0x002fca0007f1e0ff */
        /* <DEDUP_REMOVED lines=8> */
.L_x_6:
[----:B----4-:R-:W-:Y:S01]  /*0b60*/  SHF.R.U64 R6, R6, R21, R7 ;  /* 0x0000001506067219 */ /* 0x010fe20000001207 */
[----:B--2---:R-:W-:Y:S01]  /*0b70*/  VIADD R7, R26, 0xffffffff ;  /* 0xffffffff1a077836 */ /* 0x004fe20000000000 */
[----:B------:R-:W-:Y:S01]  /*0b80*/  LOP3.LUT R13, R32, R13, RZ, 0xc0, !PT ;  /* 0x0000000d200d7212 */ /* 0x000fe200078ec0ff */
[----:B------:R-:W-:Y:S02]  /*0b90*/  IMAD.MOV R15, RZ, RZ, -R15 ;  /* 0x000000ffff0f7224 */ /* 0x000fe400078e0a0f */
[----:B------:R-:W-:Y:S02]  /*0ba0*/  IMAD.MOV R8, RZ, RZ, -R6 ;  /* 0x000000ffff087224 */ /* 0x000fe400078e0a06 */
[----:B------:R-:W-:Y:S01]  /*0bb0*/  IMAD R13, R12, R6, R13 ;  /* 0x000000060c0d7224 */ /* 0x000fe200078e020d */
[----:B------:R-:W-:Y:S01]  /*0bc0*/  LOP3.LUT R6, R22, R7, RZ, 0xc0, !PT ;  /* 0x0000000716067212 */ /* 0x000fe200078ec0ff */
[----:B------:R-:W-:Y:S02]  /*0bd0*/  @P3 IMAD R0, R20, R15, R3 ;  /* 0x0000000f14003224 */ /* 0x000fe400078e0203 */
[----:B0-----:R-:W-:-:S02]  /*0be0*/  IMAD R3, R8, R23, R24 ;  /* 0x0000001708037224 */ /* 0x001fc400078e0218 */
[----:B------:R-:W-:Y:S02]  /*0bf0*/  IMAD R69, R13, R69, R0 ;  /* 0x000000450d457224 */ /* 0x000fe400078e0200 */
[----:B------:R-:W-:Y:S02]  /*0c00*/  IMAD R6, R3, R26, R6 ;  /* 0x0000001a03067224 */ /* 0x000fe400078e0206 */
[----:B------:R-:W-:-:S03]  /*0c10*/  IMAD.MOV.U32 R0, RZ, RZ, 0x1 ;  /* 0x00000001ff007424 */ /* 0x000fc600078e00ff */
[----:B------:R-:W-:Y:S02]  /*0c20*/  SEL R68, R6, R69, !P3 ;  /* 0x0000004506447207 */ /* 0x000fe40005800000 */
[----:B------:R-:W-:-:S07]  /*0c30*/  SEL R69, R69, R6, !P3 ;  /* 0x0000000645457207 */ /* 0x000fce0005800000 */
.L_x_4:
[----:B------:R-:W-:-:S08]  /*0c40*/  NOP ;  /* 0x0000000000007918 */ /* 0x000fd00000000000 */
[----:B------:R-:W0:Y:S02]  /*0c50*/  USETMAXREG.TRY_ALLOC.CTAPOOL UP0, 0xe8 ;  /* 0x000000e8000079c8 */ /* 0x000e240008000600 */
[----:B0-----:R-:W-:-:S13]  /*0c60*/  PLOP3.LUT P0, PT, PT, PT, UP0, 0x80, 0x0 ;  /* 0x000000000000781c */ /* 0x001fda0003f0f008 */
[----:B------:R-:W-:Y:S05]  /*0c70*/  @!P0 BRA `(.L_x_4) ;  /* 0xfffffffc00f08947 */ /* 0x000fea000383ffff */
[----:B------:R-:W-:Y:S01]  /*0c80*/  ULDC.64 UR4, c[0x0][0x598] ;  /* 0x0001660000047ab9 */ /* 0x000fe20000000a00 */
[----:B------:R-:W-:Y:S01]  /*0c90*/  ULDC.64 UR36, c[0x0][0x208] ;  /* 0x0000820000247ab9 */ /* 0x000fe20000000a00 */
[----:B------:R-:W-:-:S04]  /*0ca0*/  ISETP.NE.U32.AND P0, PT, RZ, UR4, PT ;  /* 0x00000004ff007c0c */ /* 0x000fc8000bf05070 */
[----:B------:R-:W-:-:S13]  /*0cb0*/  ISETP.NE.AND.EX P0, PT, RZ, UR5, PT, P0 ;  /* 0x00000005ff007c0c */ /* 0x000fda000bf05300 */
[----:B------:R-:W-:Y:S05]  /*0cc0*/  @!P0 BRA `(.L_x_7) ;  /* 0x00000000001c8947 */ /* 0x000fea0003800000 */
[----:B------:R-:W0:Y:S02]  /*0cd0*/  LDC.64 R6, c[0x0][0x598] ;  /* 0x00016600ff067b82 */ /* 0x000e240000000a00 */
[----:B0-----:R-:W2:Y:S02]  /*0ce0*/  LDG.E.64 R6, desc[UR36][R6.64] ;  /* 0x0000002406067981 */ /* 0x001ea4000c1e1b00 */
[----:B--2---:R-:W-:-:S04]  /*0cf0*/  ISETP.NE.U32.AND P0, PT, R6, RZ, PT ;  /* 0x000000ff0600720c */ /* 0x004fc80003f05070 */
[----:B------:R-:W-:-:S13]  /*0d00*/  ISETP.NE.AND.EX P0, PT, R7, RZ, PT, P0 ;  /* 0x000000ff0700720c */ /* 0x000fda0003f05300 */
[----:B------:R-:W-:Y:S05]  /*0d10*/  @!P0 BRA `(.L_x_7) ;  /* 0x0000000000088947 */ /* 0x000fea0003800000 */
[----:B------:R0:W5:Y:S01]  /*0d20*/  LD.E R19, desc[UR36][R6.64] ;  /* 0x0000002406137980 */ /* 0x000162000c101900 */
[----:B------:R-:W-:Y:S05]  /*0d30*/  BRA `(.L_x_8) ;  /* 0x0000000000247947 */ /* 0x000fea0003800000 */
.L_x_7:
[----:B------:R-:W-:Y:S02]  /*0d40*/  ULDC.64 UR4, c[0x0][0x588] ;  /* 0x0001620000047ab9 */ /* 0x000fe40000000a00 */
[----:B------:R-:W-:-:S04]  /*0d50*/  ISETP.NE.U32.AND P0, PT, RZ, UR4, PT ;  /* 0x00000004ff007c0c */ /* 0x000fc8000bf05070 */
[----:B------:R-:W-:-:S13]  /*0d60*/  ISETP.NE.AND.EX P0, PT, RZ, UR5, PT, P0 ;  /* 0x00000005ff007c0c */ /* 0x000fda000bf05300 */
[----:B------:R-:W-:Y:S05]  /*0d70*/  @!P0 BRA `(.L_x_9) ;  /* 0x00000000000c8947 */ /* 0x000fea0003800000 */
[----:B------:R-:W0:Y:S02]  /*0d80*/  LDC.64 R6, c[0x0][0x588] ;  /* 0x00016200ff067b82 */ /* 0x000e240000000a00 */
[----:B0-----:R1:W5:Y:S01]  /*0d90*/  LDG.E R19, desc[UR36][R6.64] ;  /* 0x0000002406137981 */ /* 0x001362000c1e1900 */
[----:B------:R-:W-:Y:S05]  /*0da0*/  BRA `(.L_x_8) ;  /* 0x0000000000087947 */ /* 0x000fea0003800000 */
.L_x_9:
[----:B------:R-:W-:Y:S02]  /*0db0*/  ULDC UR4, c[0x0][0x580] ;  /* 0x0001600000047ab9 */ /* 0x000fe40000000800 */
[----:B------:R-:W-:-:S07]  /*0dc0*/  IMAD.U32 R19, RZ, RZ, UR4 ;  /* 0x00000004ff137e24 */ /* 0x000fce000f8e00ff */
.L_x_8:
[----:B------:R-:W-:Y:S02]  /*0dd0*/  ULDC.64 UR4, c[0x0][0x5a0] ;  /* 0x0001680000047ab9 */ /* 0x000fe40000000a00 */
[----:B------:R-:W-:-:S04]  /*0de0*/  ISETP.NE.U32.AND P0, PT, RZ, UR4, PT ;  /* 0x00000004ff007c0c */ /* 0x000fc8000bf05070 */
[----:B------:R-:W-:-:S13]  /*0df0*/  ISETP.NE.AND.EX P0, PT, RZ, UR5, PT, P0 ;  /* 0x00000005ff007c0c */ /* 0x000fda000bf05300 */
[----:B------:R-:W-:Y:S05]  /*0e00*/  @!P0 BRA `(.L_x_10) ;  /* 0x00000000001c8947 */ /* 0x000fea0003800000 */
[----:B01----:R-:W0:Y:S02]  /*0e10*/  LDC.64 R6, c[0x0][0x5a0] ;  /* 0x00016800ff067b82 */ /* 0x003e240000000a00 */
[----:B0-----:R-:W2:Y:S02]  /*0e20*/  LDG.E.64 R6, desc[UR36][R6.64] ;  /* 0x0000002406067981 */ /* 0x001ea4000c1e1b00 */
[----:B--2---:R-:W-:-:S04]  /*0e30*/  ISETP.NE.U32.AND P0, PT, R6, RZ, PT ;  /* 0x000000ff0600720c */ /* 0x004fc80003f05070 */
[----:B------:R-:W-:-:S13]  /*0e40*/  ISETP.NE.AND.EX P0, PT, R7, RZ, PT, P0 ;  /* 0x000000ff0700720c */ /* 0x000fda0003f05300 */
[----:B------:R-:W-:Y:S05]  /*0e50*/  @!P0 BRA `(.L_x_10) ;  /* 0x0000000000088947 */ /* 0x000fea0003800000 */
[----:B------:R0:W5:Y:S01]  /*0e60*/  LD.E R56, desc[UR36][R6.64] ;  /* 0x0000002406387980 */ /* 0x000162000c101900 */
[----:B------:R-:W-:Y:S05]  /*0e70*/  BRA `(.L_x_11) ;  /* 0x0000000000247947 */ /* 0x000fea0003800000 */
.L_x_10:
[----:B------:R-:W-:Y:S02]  /*0e80*/  ULDC.64 UR4, c[0x0][0x590] ;  /* 0x0001640000047ab9 */ /* 0x000fe40000000a00 */
[----:B------:R-:W-:-:S04]  /*0e90*/  ISETP.NE.U32.AND P0, PT, RZ, UR4, PT ;  /* 0x00000004ff007c0c */ /* 0x000fc8000bf05070 */
[----:B------:R-:W-:-:S13]  /*0ea0*/  ISETP.NE.AND.EX P0, PT, RZ, UR5, PT, P0 ;  /* 0x00000005ff007c0c */ /* 0x000fda000bf05300 */
[----:B------:R-:W-:Y:S05]  /*0eb0*/  @!P0 BRA `(.L_x_12) ;  /* 0x00000000000c8947 */ /* 0x000fea0003800000 */
[----:B------:R-:W2:Y:S02]  /*0ec0*/  LDC.64 R56, c[0x0][0x590] ;  /* 0x00016400ff387b82 */ /* 0x000ea40000000a00 */
[----:B--2---:R2:W5:Y:S01]  /*0ed0*/  LDG.E R56, desc[UR36][R56.64] ;  /* 0x0000002438387981 */ /* 0x004562000c1e1900 */
[----:B------:R-:W-:Y:S05]  /*0ee0*/  BRA `(.L_x_11) ;  /* 0x0000000000087947 */ /* 0x000fea0003800000 */
.L_x_12:
[----:B------:R-:W-:Y:S02]  /*0ef0*/  ULDC UR4, c[0x0][0x584] ;  /* 0x0001610000047ab9 */ /* 0x000fe40000000800 */
[----:B------:R-:W-:-:S07]  /*0f00*/  IMAD.U32 R56, RZ, RZ, UR4 ;  /* 0x00000004ff387e24 */ /* 0x000fce000f8e00ff */
.L_x_11:
[----:B------:R-:W-:-:S13]  /*0f10*/  LOP3.LUT P0, RZ, R0, 0xff, RZ, 0xc0, !PT ;  /* 0x000000ff00ff7812 */ /* 0x000fda000780c0ff */
[----:B------:R-:W-:Y:S05]  /*0f20*/  @!P0 EXIT ;  /* 0x000000000000894d */ /* 0x000fea0003800000 */
[----:B------:R-:W3:Y:S01]  /*0f30*/  LDC R59, c[0x0][0x658] ;  /* 0x00019600ff3b7b82 */ /* 0x000ee20000000800 */
[----:B------:R-:W-:Y:S01]  /*0f40*/  ULDC.64 UR6, c[0x0][0x288] ;  /* 0x0000a20000067ab9 */ /* 0x000fe20000000a00 */
[----:B------:R-:W-:Y:S01]  /*0f50*/  LOP3.LUT R14, R14, 0x1, RZ, 0xc0, !PT ;  /* 0x000000010e0e7812 */ /* 0x000fe200078ec0ff */
[----:B------:R-:W-:Y:S01]  /*0f60*/  UIADD3 UR4, UR7, 0x7f, URZ ;  /* 0x0000007f07047890 */ /* 0x000fe2000fffe03f */
[----:B------:R-:W-:Y:S01]  /*0f70*/  SHF.R.U32.HI R0, RZ, 0x2, R4 ;  /* 0x00000002ff007819 */ /* 0x000fe20000011604 */
[----:B------:R-:W-:Y:S01]  /*0f80*/  IMAD.U32 R3, RZ, RZ, UR6 ;  /* 0x00000006ff037e24 */ /* 0x000fe2000f8e00ff */
[----:B------:R-:W-:Y:S01]  /*0f90*/  SHF.R.U32.HI R5, RZ, 0x1, R5 ;  /* 0x00000001ff057819 */ /* 0x000fe20000011605 */
[----:B------:R-:W-:Y:S01]  /*0fa0*/  USHF.R.S32.HI UR5, URZ, 0x1f, UR4 ;  /* 0x0000001f3f057899 */ /* 0x000fe20008011404 */
[----:B01----:R-:W0:Y:S01]  /*0fb0*/  LDC.64 R6, c[0x0][0x5c8] ;  /* 0x00017200ff067b82 */ /* 0x003e220000000a00 */
[----:B------:R-:W-:Y:S01]  /*0fc0*/  LOP3.LUT R60, R4, 0x3, RZ, 0xc0, !PT ;  /* 0x00000003043c7812 */ /* 0x000fe200078ec0ff */
[----:B------:R-:W-:Y:S01]  /*0fd0*/  IMAD.SHL.U32 R9, R14, 0x40, RZ ;  /* 0x000000400e097824 */ /* 0x000fe200078e00ff */
[----:B------:R-:W-:Y:S01]  /*0fe0*/  LOP3.LUT R0, R0, 0x7, RZ, 0xc0, !PT ;  /* 0x0000000700007812 */ /* 0x000fe200078ec0ff */
[----:B------:R-:W-:Y:S01]  /*0ff0*/  ULEA.HI UR5, UR5, UR4, URZ, 0x7 ;  /* 0x0000000405057291 */ /* 0x000fe2000f8f383f */
[----:B------:R-:W-:Y:S01]  /*1000*/  LOP3.LUT R5, R5, 0x30, RZ, 0xc0, !PT ;  /* 0x0000003005057812 */ /* 0x000fe200078ec0ff */
[----:B------:R-:W-:Y:S01]  /*1010*/  IMAD R60, R60, -0x2, R3 ;  /* 0xfffffffe3c3c7824 */ /* 0x000fe200078e0203 */
[--C-:B------:R-:W-:Y:S01]  /*1020*/  LOP3.LUT R22, R9, 0x40, R0.reuse, 0xe2, !PT ;  /* 0x0000004009167812 */ /* 0x100fe200078ee200 */
[----:B------:R-:W1:Y:S01]  /*1030*/  LDC R63, c[0x0][0x600] ;  /* 0x00018000ff3f7b82 */ /* 0x000e620000000800 */
[----:B------:R-:W-:Y:S01]  /*1040*/  IADD3 R3, RZ, -R5, -R0 ;  /* 0x80000005ff037210 */ /* 0x000fe20007ffe800 */
[----:B------:R-:W-:Y:S01]  /*1050*/  IMAD.MOV.U32 R0, RZ, RZ, -0x1 ;  /* 0xffffffffff007424 */ /* 0x000fe200078e00ff */
[----:B------:R-:W-:Y:S01]  /*1060*/  USHF.R.S32.HI UR43, URZ, 0x7, UR5 ;  /* 0x000000073f2b7899 */ /* 0x000fe20008011405 */
[----:B------:R-:W-:Y:S01]  /*1070*/  IMAD.MOV.U32 R8, RZ, RZ, 0x1 ;  /* 0x00000001ff087424 */ /* 0x000fe200078e00ff */
[----:B------:R-:W-:Y:S01]  /*1080*/  LOP3.LUT R62, R4, 0x80, RZ, 0xc0, !PT ;  /* 0x00000080043e7812 */ /* 0x000fe200078ec0ff */
[----:B------:R-:W-:Y:S01]  /*1090*/  IMAD R3, R14, -0x40, R3 ;  /* 0xffffffc00e037824 */ /* 0x000fe200078e0203 */
[----:B------:R-:W-:Y:S01]  /*10a0*/  UISETP.LT.AND UP0, UPT, UR43, 0x1, UPT ;  /* 0x000000012b00788c */ /* 0x000fe2000bf01270 */
[----:B---3--:R-:W-:Y:S01]  /*10b0*/  SHF.L.U32 R0, R0, R59, RZ ;  /* 0x0000003b00007219 */ /* 0x008fe200000006ff */
[----:B------:R-:W-:Y:S01]  /*10c0*/  ULDC UR4, c[0x0][0x284] ;  /* 0x0000a10000047ab9 */ /* 0x000fe20000000800 */
[----:B------:R-:W-:Y:S01]  /*10d0*/  LOP3.LUT R22, R22, R5, RZ, 0xfc, !PT ;  /* 0x0000000516167212 */ /* 0x000fe200078efcff */
[----:B------:R-:W-:Y:S01]  /*10e0*/  USEL UR44, UR43, 0x1, UP0 ;  /* 0x000000012b2c7887 */ /* 0x000fe20008000000 */
[----:B------:R-:W-:Y:S01]  /*10f0*/  SHF.L.U32 R59, R8, R59, RZ ;  /* 0x0000003b083b7219 */ /* 0x000fe200000006ff */
[----:B------:R-:W-:Y:S01]  /*1100*/  IMAD.SHL.U32 R61, R4, 0x2, RZ ;  /* 0x00000002043d7824 */ /* 0x000fe200078e00ff */
[----:B------:R-:W-:Y:S01]  /*1110*/  LOP3.LUT R66, R18, 0x1, RZ, 0xfc, !PT ;  /* 0x0000000112427812 */ /* 0x000fe200078efcff */
[----:B------:R-:W-:Y:S01]  /*1120*/  VIADD R65, R3, UR4 ;  /* 0x0000000403417c36 */ /* 0x000fe20008000000 */
[C---:B0-----:R-:W-:Y:S01]  /*1130*/  SHF.L.U64.HI R58, R6.reuse, 0x3, R7 ;  /* 0x00000003063a7819 */ /* 0x041fe20000010207 */
[----:B--2---:R-:W-:Y:S01]  /*1140*/  IMAD.SHL.U32 R57, R6, 0x8, RZ ;  /* 0x0000000806397824 */ /* 0x004fe200078e00ff */
[----:B------:R-:W-:Y:S01]  /*1150*/  SHF.R.U32.HI R62, RZ, 0x7, R62 ;  /* 0x00000007ff3e7819 */ /* 0x000fe2000001163e */
[----:B------:R-:W-:Y:S01]  /*1160*/  IMAD.MOV.U32 R23, RZ, RZ, RZ ;  /* 0x000000ffff177224 */ /* 0x000fe200078e00ff */
[----:B------:R-:W-:Y:S01]  /*1170*/  LOP3.LUT R64, RZ, R0, RZ, 0x33, !PT ;  /* 0x00000000ff407212 */ /* 0x000fe200078e33ff */
[----:B------:R-:W-:Y:S01]  /*1180*/  UIADD3 UR44, UR43, -UR44, URZ ;  /* 0x8000002c2b2c7290 */ /* 0x000fe2000fffe03f */
[----:B------:R-:W-:Y:S01]  /*1190*/  UMOV UR40, URZ ;  /* 0x0000003f00287c82 */ /* 0x000fe20008000000 */
[----:B-1----:R-:W-:Y:S01]  /*11a0*/  VIADD R63, R63, 0xffffffff ;  /* 0xffffffff3f3f7836 */ /* 0x002fe20000000000 */
[----:B------:R-:W-:-:S09]  /*11b0*/  UMOV UR42, URZ ;  /* 0x0000003f002a7c82 */ /* 0x000fd20008000000 */
.L_x_94:
[----:B0-----:R-:W0:Y:S01]  /*11c0*/  SHFL.IDX PT, R0, R62, RZ, 0x1f ;  /* 0x00001fff3e007589 */ /* 0x001e2200000e0000 */
[----:B-1----:R-:W1:Y:S01]  /*11d0*/  S2UR UR7, SR_CgaCtaId ;  /* 0x00000000000779c3 */ /* 0x002e620000008800 */
[----:B------:R-:W-:Y:S01]  /*11e0*/  UMOV UR6, 0x400 ;  /* 0x0000040000067882 */ /* 0x000fe20000000000 */
[----:B0-----:R-:W-:Y:S01]  /*11f0*/  R2UR UR4, R0 ;  /* 0x00000000000472ca */ /* 0x001fe200000e0000 */
[----:B-1----:R-:W-:-:S12]  /*1200*/  ULEA UR46, UR7, UR6, 0x18 ;  /* 0x00000006072e7291 */ /* 0x002fd8000f8ec03f */
[----:B------:R-:W-:-:S04]  /*1210*/  ULEA.HI UR5, UR4, UR4, URZ, 0x1 ;  /* 0x0000000404057291 */ /* 0x000fc8000f8f083f */
[----:B------:R-:W-:-:S04]  /*1220*/  ULOP3.LUT UR5, UR5, 0x3fffe, URZ, 0xc0, !UPT ;  /* 0x0003fffe05057892 */ /* 0x000fc8000f8ec03f */
[----:B------:R-:W-:-:S03]  /*1230*/  UIADD3 UR5, UR4, -UR5, URZ ;  /* 0x8000000504057290 */ /* 0x000fc6000fffe03f */
[----:B------:R-:W-:Y:S01]  /*1240*/  ULDC UR4, c[0x0][0x28c] ;  /* 0x0000a30000047ab9 */ /* 0x000fe20000000800 */
[----:B------:R-:W-:Y:S01]  /*1250*/  ULEA UR5, UR5, UR46, 0xe ;  /* 0x0000002e05057291 */ /* 0x000fe2000f8e703f */
[----:B------:R-:W-:-:S03]  /*1260*/  ISETP.LT.AND P0, PT, RZ, UR4, PT ;  /* 0x00000004ff007c0c */ /* 0x000fc6000bf01270 */
[----:B------:R-:W-:-:S04]  /*1270*/  UIADD3 UR5, UR5, 0x100, URZ ;  /* 0x0000010005057890 */ /* 0x000fc8000fffe03f */
[----:B------:R-:W-:-:S04]  /*1280*/  USHF.R.U32.HI UR5, URZ, 0x4, UR5 ;  /* 0x000000043f057899 */ /* 0x000fc80008011605 */
[----:B------:R-:W-:Y:S02]  /*1290*/  ULOP3.LUT UR45, UR5, 0x3fff, URZ, 0xc0, !UPT ;  /* 0x00003fff052d7892 */ /* 0x000fe4000f8ec03f */
[----:B--2345:R-:W-:Y:S10]  /*12a0*/  @P0 BRA `(.L_x_13) ;  /* 0x0000000000400947 */ /* 0x03cff40003800000 */
[----:B------:R-:W-:Y:S01]  /*12b0*/  MOV R0, 0x0 ;  /* 0x0000000000007802 */ /* 0x000fe20000000f00 */
[----:B------:R-:W-:Y:S01]  /*12c0*/  ULDC.64 UR4, c[0x4][0x68] ;  /* 0x01001a0000047ab9 */ /* 0x000fe20000000a00 */
[----:B------:R-:W-:Y:S01]  /*12d0*/  ULDC.64 UR6, c[0x4][0x8] ;  /* 0x0100020000067ab9 */ /* 0x000fe20000000a00 */
[----:B------:R-:W-:Y:S01]  /*12e0*/  IMAD.U32 R4, RZ, RZ, UR4 ;  /* 0x00000004ff047e24 */ /* 0x000fe2000f8e00ff */
[----:B------:R0:W1:Y:S01]  /*12f0*/  LDC.64 R14, c[0x4][R0] ;  /* 0x01000000000e7b82 */ /* 0x0000620000000a00 */
[----:B------:R-:W-:Y:S01]  /*1300*/  IMAD.U32 R5, RZ, RZ, UR5 ;  /* 0x00000005ff057e24 */ /* 0x000fe2000f8e00ff */
[----:B------:R-:W-:Y:S01]  /*1310*/  ULDC.64 UR4, c[0x4][0x70] ;  /* 0x01001c0000047ab9 */ /* 0x000fe20000000a00 */
[----:B------:R-:W-:Y:S02]  /*1320*/  IMAD.U32 R10, RZ, RZ, UR6 ;  /* 0x00000006ff0a7e24 */ /* 0x000fe4000f8e00ff */
[----:B------:R-:W-:Y:S02]  /*1330*/  IMAD.U32 R6, RZ, RZ, UR4 ;  /* 0x00000004ff067e24 */ /* 0x000fe4000f8e00ff */
[----:B------:R-:W-:-:S02]  /*1340*/  IMAD.U32 R7, RZ, RZ, UR5 ;  /* 0x00000005ff077e24 */ /* 0x000fc4000f8e00ff */
[----:B------:R-:W-:Y:S02]  /*1350*/  IMAD.U32 R11, RZ, RZ, UR7 ;  /* 0x00000007ff0b7e24 */ /* 0x000fe4000f8e00ff */
[----:B------:R-:W-:Y:S02]  /*1360*/  IMAD.MOV.U32 R8, RZ, RZ, 0x1e1 ;  /* 0x000001e1ff087424 */ /* 0x000fe400078e00ff */
[----:B------:R-:W-:Y:S02]  /*1370*/  IMAD.MOV.U32 R12, RZ, RZ, 0x1 ;  /* 0x00000001ff0c7424 */ /* 0x000fe400078e00ff */
[----:B0-----:R-:W-:-:S07]  /*1380*/  IMAD.MOV.U32 R13, RZ, RZ, RZ ;  /* 0x000000ffff0d7224 */ /* 0x001fce00078e00ff */
[----:B------:R-:W-:-:S07]  /*1390*/  LEPC R20, `(.L_x_13) ;  /* 0x000000001014794e */ /* 0x000fce0000000000 */
[----:B-1---5:R-:W-:Y:S05]  /*13a0*/  CALL.ABS.NOINC R14 ;  /* 0x000000000e007343 */ /* 0x022fea0003c00000 */
.L_x_13:
[----:B------:R-:W-:-:S13]  /*13b0*/  ISETP.NE.AND P0, PT, R66, 0x3, PT ;  /* 0x000000034200780c */ /* 0x000fda0003f05270 */
[----:B------:R-:W-:Y:S05]  /*13c0*/  @!P0 BRA `(.L_x_14) ;  /* 0x0000000000048947 */ /* 0x000fea0003800000 */
[----:B------:R-:W-:Y:S01]  /*13d0*/  BPT.TRAP 0x1 ;  /* 0x000000040000795c */ /* 0x000fe20000300000 */
.L_x_14:
[----:B------:R-:W-:Y:S02]  /*13e0*/  IMAD.U32 R3, RZ, RZ, UR42 ;  /* 0x0000002aff037e24 */ /* 0x000fe4000f8e00ff */
[----:B------:R-:W-:-:S03]  /*13f0*/  IMAD.U32 R0, RZ, RZ, UR40 ;  /* 0x00000028ff007e24 */ /* 0x000fc6000f8e00ff */
[----:B------:R-:W-:Y:S02]  /*1400*/  LEA R3, R3, UR46, 0x3 ;  /* 0x0000002e03037c11 */ /* 0x000fe4000f8e18ff */
[----:B------:R-:W-:-:S04]  /*1410*/  SHF.L.U32 R0, R0, 0x1f, RZ ;  /* 0x0000001f00007819 */ /* 0x000fc800000006ff */
[----:B------:R0:W1:Y:S01]  /*1420*/  SYNCS.PHASECHK.TRANS64.TRYWAIT P1, [R3+URZ], R0 ;  /* 0x00000000030075a7 */ /* 0x000062000802017f */
[----:B------:R-:W-:Y:S05]  /*1430*/  @!P0 BRA `(.L_x_15) ;  /* 0x0000000000048947 */ /* 0x000fea0003800000 */
[----:B------:R-:W-:Y:S01]  /*1440*/  BPT.TRAP 0x1 ;  /* 0x000000040000795c */ /* 0x000fe20000300000 */
.L_x_15:
[----:B------:R-:W-:-:S05]  /*1450*/  IMAD.U32 R4, RZ, RZ, UR44 ;  /* 0x0000002cff047e24 */ /* 0x000fca000f8e00ff */
[----:B------:R-:W-:Y:S01]  /*1460*/  ISETP.GE.AND P2, PT, R4, 0x1, PT ;  /* 0x000000010400780c */ /* 0x000fe20003f46270 */
[----:B-1----:R-:W-:-:S12]  /*1470*/  @P1 BRA `(.L_x_16) ;  /* 0x0000000000081947 */ /* 0x002fd80003800000 */
[----:B------:R-:W1:Y:S02]  /*1480*/  SYNCS.PHASECHK.TRANS64.TRYWAIT P1, [R3+URZ], R0 ;  /* 0x00000000030075a7 */ /* 0x000e64000802017f */
[----:B-1----:R-:W-:Y:S05]  /*1490*/  @!P1 BRA `(.L_x_17) ;  /* 0x0000004c001c9947 */ /* 0x002fea0003800000 */
.L_x_16:
[----:B------:R-:W-:Y:S05]  /*14a0*/  WARPSYNC.ALL ;  /* 0x0000000000007948 */ /* 0x000fea0003800000 */
[----:B------:R-:W-:Y:S01]  /*14b0*/  UIADD3 UR4, UR46, 0x20100, URZ ;  /* 0x000201002e047890 */ /* 0x000fe2000fffe03f */
[----:B------:R-:W-:Y:S01]  /*14c0*/  WARPGROUP.ARRIVE ;  /* 0x00000000000079c5 */ /* 0x000fe20000000000 */
[----:B------:R-:W-:Y:S02]  /*14d0*/  ULEA UR5, UR42, UR45, 0xb ;  /* 0x0000002d2a057291 */ /* 0x000fe4000f8e583f */
[----:B------:R-:W-:Y:S01]  /*14e0*/  USHF.R.U32.HI UR4, URZ, 0x4, UR4 ;  /* 0x000000043f047899 */ /* 0x000fe20008011604 */
[----:B------:R-:W-:Y:S01]  /*14f0*/  UMOV UR9, 0x40000040 ;  /* 0x4000004000097882 */ /* 0x000fe20000000000 */
[----:B------:R-:W-:-:S02]  /*1500*/  UMOV UR11, 0x40000040 ;  /* 0x40000040000b7882 */ /* 0x000fc40000000000 */
[----:B------:R-:W-:Y:S01]  /*1510*/  ULOP3.LUT UR4, UR4, 0x3fff, URZ, 0xc0, !UPT ;  /* 0x00003fff04047892 */ /* 0x000fe2000f8ec03f */
[----:B------:R-:W-:-:S03]  /*1520*/  UMOV UR8, UR5 ;  /* 0x0000000500087c82 */ /* 0x000fc60008000000 */
[----:B------:R-:W-:-:S04]  /*1530*/  ULOP3.LUT UR4, UR4, 0x10000, URZ, 0xfc, !UPT ;  /* 0x0001000004047892 */ /* 0x000fc8000f8efc3f */
[----:B------:R-:W-:-:S07]  /*1540*/  ULEA UR6, UR42, UR4, 0xa ;  /* 0x000000042a067291 */ /* 0x000fce000f8e503f */
[----:B------:R-:W-:Y:S02]  /*1550*/  UMOV UR10, UR6 ;  /* 0x00000006000a7c82 */ /* 0x000fe40008000000 */
[----:B------:R-:W-:Y:S01]  /*1560*/  HGMMA.64x64x16.F32 R24, gdesc[UR8].tnspA, RZ, !UPT, gsb0 ;  /* 0x20e00000081879f0 */ /* 0x000fe2000c0008ff */
[----:B------:R-:W-:Y:S02]  /*1570*/  UIADD3 UR8, UR5, 0x80, URZ ;  /* 0x0000008005087890 */ /* 0x000fe4000fffe03f */
[----:B------:R-:W-:Y:S01]  /*1580*/  UIADD3 UR10, UR6, 0x2, URZ ;  /* 0x00000002060a7890 */ /* 0x000fe2000fffe03f */
[----:B------:R-:W-:Y:S01]  /*1590*/  UMOV UR9, 0x40000040 ;  /* 0x4000004000097882 */ /* 0x000fe20000000000 */
[----:B------:R-:W-:Y:S01]  /*15a0*/  UMOV UR11, 0x40000040 ;  /* 0x40000040000b7882 */ /* 0x000fe20000000000 */
[----:B------:R-:W-:Y:S02]  /*15b0*/  WARPGROUP.DEPBAR.LE gsb0, 0x0 ;  /* 0x00008000000079c5 */ /* 0x000fe40000010000 */
[----:B------:R-:W-:-:S06]  /*15c0*/  WARPGROUP.ARRIVE ;  /* 0x00000000000079c5 */ /* 0x000fcc0000000000 */
[----:B------:R-:W-:Y:S01]  /*15d0*/  HGMMA.64x64x16.F32 R24, gdesc[UR8].tnspA, R24, gsb0 ;  /* 0x20e00000081879f0 */ /* 0x000fe20008000818 */
        /* <DEDUP_REMOVED lines=41> */
[----:B------:R-:W-:Y:S03]  /*1870*/  HGMMA.64x64x16.F32 R24, gdesc[UR8].tnspA, R24, gsb0 ;  /* 0x20e00000081879f0 */ /* 0x000fe60008000818 */
[----:B------:R-:W-:Y:S02]  /*1880*/  WARPGROUP.DEPBAR.LE gsb0, 0x0 ;  /* 0x00008000000079c5 */ /* 0x000fe40000010000 */
[----:B------:R-:W-:Y:S05]  /*1890*/  @!P2 BRA `(.L_x_18) ;  /* 0x00000004008ca947 */ /* 0x000fea0003800000 */
[----:B------:R-:W-:Y:S01]  /*18a0*/  UIADD3 UR5, UR42, 0x1, URZ ;  /* 0x000000012a057890 */ /* 0x000fe2000fffe03f */
[----:B01----:R-:W-:-:S03]  /*18b0*/  IMAD.U32 R0, RZ, RZ, UR44 ;  /* 0x0000002cff007e24 */ /* 0x003fc6000f8e00ff */
[----:B------:R-:W-:-:S04]  /*18c0*/  UISETP.NE.AND UP0, UPT, UR5, 0x4, UPT ;  /* 0x000000040500788c */ /* 0x000fc8000bf05270 */
[----:B------:R-:W-:Y:S02]  /*18d0*/  USEL UR6, URZ, 0x1, UP0 ;  /* 0x000000013f067887 */ /* 0x000fe40008000000 */
[----:B------:R-:W-:Y:S02]  /*18e0*/  USEL UR5, UR5, URZ, UP0 ;  /* 0x0000003f05057287 */ /* 0x000fe40008000000 */
[----:B------:R-:W-:-:S06]  /*18f0*/  ULOP3.LUT UR6, UR40, UR6, URZ, 0x3c, !UPT ;  /* 0x0000000628067292 */ /* 0x000fcc000f8e3c3f */
[----:B------:R-:W-:Y:S01]  /*1900*/  IMAD.U32 R5, RZ, RZ, UR6 ;  /* 0x00000006ff057e24 */ /* 0x000fe2000f8e00ff */
[----:B------:R-:W-:-:S06]  /*1910*/  UMOV UR6, UR42 ;  /* 0x0000002a00067c82 */ /* 0x000fcc0008000000 */
.L_x_25:
[----:B01----:R-:W-:Y:S05]  /*1920*/  @!P0 BRA `(.L_x_19) ;  /* 0x0000000000048947 */ /* 0x003fea0003800000 */
[----:B------:R-:W-:Y:S01]  /*1930*/  BPT.TRAP 0x1 ;  /* 0x000000040000795c */ /* 0x000fe20000300000 */
.L_x_19:
[----:B------:R-:W0:Y:S01]  /*1940*/  S2UR UR8, SR_CgaCtaId ;  /* 0x00000000000879c3 */ /* 0x000e220000008800 */
[----:B------:R-:W-:Y:S01]  /*1950*/  UMOV UR7, 0x400 ;  /* 0x0000040000077882 */ /* 0x000fe20000000000 */
[----:B------:R-:W-:Y:S01]  /*1960*/  SHF.L.U32 R3, R5, 0x1f, RZ ;  /* 0x0000001f05037819 */ /* 0x000fe200000006ff */
[----:B0-----:R-:W-:-:S04]  /*1970*/  ULEA UR7, UR8, UR7, 0x18 ;  /* 0x0000000708077291 */ /* 0x001fc8000f8ec03f */
[----:B------:R-:W-:-:S09]  /*1980*/  ULEA UR8, UR5, UR7, 0x3 ;  /* 0x0000000705087291 */ /* 0x000fd2000f8e183f */
[----:B------:R0:W1:Y:S01]  /*1990*/  SYNCS.PHASECHK.TRANS64.TRYWAIT P1, [UR8], R3 ;  /* 0x00000003ff0075a7 */ /* 0x0000620008020148 */
[----:B------:R-:W-:Y:S05]  /*19a0*/  @!P0 BRA `(.L_x_20) ;  /* 0x0000000000048947 */ /* 0x000fea0003800000 */
[----:B------:R-:W-:Y:S01]  /*19b0*/  BPT.TRAP 0x1 ;  /* 0x000000040000795c */ /* 0x000fe20000300000 */
.L_x_20:
[----:B-1----:R-:W-:Y:S05]  /*19c0*/  @P1 BRA `(.L_x_21) ;  /* 0x0000000000081947 */ /* 0x002fea0003800000 */
[----:B------:R-:W1:Y:S02]  /*19d0*/  SYNCS.PHASECHK.TRANS64.TRYWAIT P1, [UR8], R3 ;  /* 0x00000003ff0075a7 */ /* 0x000e640008020148 */
[----:B-1----:R-:W-:Y:S05]  /*19e0*/  @!P1 BRA `(.L_x_22) ;  /* 0x0000004400dc9947 */ /* 0x002fea0003800000 */
.L_x_21:
[----:B------:R-:W-:Y:S01]  /*19f0*/  ULEA UR12, UR5, UR45, 0xb ;  /* 0x0000002d050c7291 */ /* 0x000fe2000f8e583f */
[----:B------:R-:W-:Y:S01]  /*1a00*/  WARPGROUP.ARRIVE ;  /* 0x00000000000079c5 */ /* 0x000fe20000000000 */
[----:B------:R-:W-:Y:S01]  /*1a10*/  ULEA UR13, UR5, UR4, 0xa ;  /* 0x00000004050d7291 */ /* 0x000fe2000f8e503f */
[----:B------:R-:W-:Y:S01]  /*1a20*/  UMOV UR9, 0x40000040 ;  /* 0x4000004000097882 */ /* 0x000fe20000000000 */
[----:B------:R-:W-:-:S03]  /*1a30*/  UMOV UR11, 0x40000040 ;  /* 0x40000040000b7882 */ /* 0x000fc60000000000 */
[----:B------:R-:W-:Y:S02]  /*1a40*/  UMOV UR8, UR12 ;  /* 0x0000000c00087c82 */ /* 0x000fe40008000000 */
[----:B------:R-:W-:Y:S02]  /*1a50*/  UMOV UR10, UR13 ;  /* 0x0000000d000a7c82 */ /* 0x000fe40008000000 */
[----:B------:R-:W-:Y:S01]  /*1a60*/  HGMMA.64x64x16.F32 R24, gdesc[UR8].tnspA, R24, gsb0 ;  /* 0x20e00000081879f0 */ /* 0x000fe20008000818 */
[----:B------:R-:W-:Y:S02]  /*1a70*/  UIADD3 UR8, UR12, 0x80, URZ ;  /* 0x000000800c087890 */ /* 0x000fe4000fffe03f */
[----:B------:R-:W-:Y:S01]  /*1a80*/  UIADD3 UR10, UR13, 0x2, URZ ;  /* 0x000000020d0a7890 */ /* 0x000fe2000fffe03f */
[----:B------:R-:W-:Y:S01]  /*1a90*/  UMOV UR9, 0x40000040 ;  /* 0x4000004000097882 */ /* 0x000fe20000000000 */
[----:B------:R-:W-:Y:S01]  /*1aa0*/  UMOV UR11, 0x40000040 ;  /* 0x40000040000b7882 */ /* 0x000fe20000000000 */
[----:B------:R-:W-:-:S02]  /*1ab0*/  WARPGROUP.DEPBAR.LE gsb0, 0x0 ;  /* 0x00008000000079c5 */ /* 0x000fc40000010000 */
        /* <DEDUP_REMOVED lines=46> */
[----:B------:R-:W-:Y:S01]  /*1da0*/  BPT.TRAP 0x1 ;  /* 0x000000040000795c */ /* 0x000fe20000300000 */
.L_x_23:
[----:B------:R-:W-:Y:S01]  /*1db0*/  ULEA UR7, UR6, UR7, 0x3 ;  /* 0x0000000706077291 */ /* 0x000fe2000f8e183f */
[----:B------:R-:W-:-:S03]  /*1dc0*/  ISETP.GT.U32.AND P1, PT, R18, 0x1, PT ;  /* 0x000000011200780c */ /* 0x000fc60003f24070 */
[----:B------:R-:W-:-:S04]  /*1dd0*/  UIADD3 UR7, UR7, 0x20, URZ ;  /* 0x0000002007077890 */ /* 0x000fc8000fffe03f */
[----:B------:R-:W-:-:S09]  /*1de0*/  UPRMT UR7, URZ, 0x654, UR7 ;  /* 0x000006543f077896 */ /* 0x000fd20008000007 */
[----:B------:R-:W-:Y:S01]  /*1df0*/  SYNCS.ARRIVE.TRANS64.RED.A1T0 RZ, [UR7], RZ ;  /* 0x000000ffffff79a7 */ /* 0x000fe20008100407 */
[----:B------:R-:W-:Y:S05]  /*1e00*/  @P1 BRA `(.L_x_24) ;  /* 0x0000000000041947 */ /* 0x000fea0003800000 */
[----:B------:R-:W-:Y:S01]  /*1e10*/  BPT.TRAP 0x1 ;  /* 0x000000040000795c */ /* 0x000fe20000300000 */
.L_x_24:
[----:B------:R-:W-:Y:S01]  /*1e20*/  UIADD3 UR5, UR5, 0x1, URZ ;  /* 0x0000000105057890 */ /* 0x000fe2000fffe03f */
[C---:B------:R-:W-:Y:S01]  /*1e30*/  ISETP.GT.AND P1, PT, R0.reuse, 0x1, PT ;  /* 0x000000010000780c */ /* 0x040fe20003f24270 */
[----:B------:R-:W-:Y:S01]  /*1e40*/  UIADD3 UR6, UR6, 0x1, URZ ;  /* 0x0000000106067890 */ /* 0x000fe2000fffe03f */
[----:B------:R-:W-:Y:S01]  /*1e50*/  VIADD R0, R0, 0xffffffff ;  /* 0xffffffff00007836 */ /* 0x000fe20000000000 */
[----:B------:R-:W-:Y:S02]  /*1e60*/  UISETP.NE.AND UP0, UPT, UR5, 0x4, UPT ;  /* 0x000000040500788c */ /* 0x000fe4000bf05270 */
[----:B------:R-:W-:Y:S02]  /*1e70*/  UISETP.NE.AND UP1, UPT, UR6, 0x4, UPT ;  /* 0x000000040600788c */ /* 0x000fe4000bf25270 */
[----:B------:R-:W-:Y:S02]  /*1e80*/  USEL UR7, URZ, 0x1, UP0 ;  /* 0x000000013f077887 */ /* 0x000fe40008000000 */
[----:B------:R-:W-:-:S02]  /*1e90*/  USEL UR5, UR5, URZ, UP0 ;  /* 0x0000003f05057287 */ /* 0x000fc40008000000 */
[----:B------:R-:W-:Y:S02]  /*1ea0*/  USEL UR6, UR6, URZ, UP1 ;  /* 0x0000003f06067287 */ /* 0x000fe40008800000 */
[----:B------:R-:W-:Y:S01]  /*1eb0*/  LOP3.LUT R5, R5, UR7, RZ, 0x3c, !PT ;  /* 0x0000000705057c12 */ /* 0x000fe2000f8e3cff */
[----:B------:R-:W-:Y:S09]  /*1ec0*/  @P1 BRA `(.L_x_25) ;  /* 0xfffffff800941947 */ /* 0x000ff2000383ffff */
.L_x_18:
[----:B01----:R-:W0:Y:S02]  /*1ed0*/  LDC R0, c[0x0][0x28c] ;  /* 0x0000a300ff007b82 */ /* 0x003e240000000800 */
[----:B0-----:R-:W-:-:S13]  /*1ee0*/  ISETP.GE.AND P1, PT, R0, 0x1, PT ;  /* 0x000000010000780c */ /* 0x001fda0003f26270 */
[----:B------:R-:W-:Y:S05]  /*1ef0*/  @!P1 BRA `(.L_x_26) ;  /* 0x0000000000389947 */ /* 0x000fea0003800000 */
[----:B------:R-:W-:Y:S05]  /*1f00*/  @!P0 BRA `(.L_x_27) ;  /* 0x0000000000048947 */ /* 0x000fea0003800000 */
[----:B------:R-:W-:Y:S01]  /*1f10*/  BPT.TRAP 0x1 ;  /* 0x000000040000795c */ /* 0x000fe20000300000 */
.L_x_27:
[----:B------:R-:W0:Y:S01]  /*1f20*/  S2UR UR6, SR_CgaCtaId ;  /* 0x00000000000679c3 */ /* 0x000e220000008800 */
[----:B------:R-:W-:Y:S01]  /*1f30*/  UIADD3 UR4, UR44, UR42, URZ ;  /* 0x0000002a2c047290 */ /* 0x000fe2000fffe03f */
[----:B------:R-:W-:Y:S01]  /*1f40*/  ISETP.GT.U32.AND P0, PT, R18, 0x1, PT ;  /* 0x000000011200780c */ /* 0x000fe20003f04070 */
[----:B------:R-:W-:Y:S02]  /*1f50*/  UMOV UR5, 0x400 ;  /* 0x0000040000057882 */ /* 0x000fe40000000000 */
[----:B------:R-:W-:-:S04]  /*1f60*/  USHF.L.U32 UR4, UR4, 0x3, URZ ;  /* 0x0000000304047899 */ /* 0x000fc8000800063f */
[----:B------:R-:W-:Y:S02]  /*1f70*/  ULOP3.LUT UR4, UR4, 0x18, URZ, 0xc0, !UPT ;  /* 0x0000001804047892 */ /* 0x000fe4000f8ec03f */
[----:B0-----:R-:W-:-:S04]  /*1f80*/  ULEA UR5, UR6, UR5, 0x18 ;  /* 0x0000000506057291 */ /* 0x001fc8000f8ec03f */
[----:B------:R-:W-:-:S04]  /*1f90*/  UIADD3 UR4, UR5, 0x20, UR4 ;  /* 0x0000002005047890 */ /* 0x000fc8000fffe004 */
[----:B------:R-:W-:-:S09]  /*1fa0*/  UPRMT UR4, URZ, 0x654, UR4 ;  /* 0x000006543f047896 */ /* 0x000fd20008000004 */
[----:B------:R-:W-:Y:S01]  /*1fb0*/  SYNCS.ARRIVE.TRANS64.RED.A1T0 RZ, [UR4], RZ ;  /* 0x000000ffffff79a7 */ /* 0x000fe20008100404 */
[----:B------:R-:W-:Y:S05]  /*1fc0*/  @P0 BRA `(.L_x_26) ;  /* 0x0000000000040947 */ /* 0x000fea0003800000 */
[----:B------:R-:W-:Y:S01]  /*1fd0*/  BPT.TRAP 0x1 ;  /* 0x000000040000795c */ /* 0x000fe20000300000 */
.L_x_26:
[----:B------:R-:W-:Y:S01]  /*1fe0*/  IMAD.SHL.U32 R3, R68, 0x40, RZ ;  /* 0x0000004044037824 */ /* 0x000fe200078e00ff */
[----:B------:R-:W-:Y:S01]  /*1ff0*/  ULDC UR6, c[0x0][0x288] ;  /* 0x0000a20000067ab9 */ /* 0x000fe20000000800 */
[----:B------:R-:W-:Y:S01]  /*2000*/  SHF.R.S32.HI R13, RZ, 0x1f, R67 ;  /* 0x0000001fff0d7819 */ /* 0x000fe20000011443 */
[----:B------:R-:W-:Y:S01]  /*2010*/  IMAD.SHL.U32 R6, R69, 0x80, RZ ;  /* 0x0000008045067824 */ /* 0x000fe200078e00ff */
[----:B------:R-:W-:Y:S01]  /*2020*/  ULDC.64 UR4, c[0x0][0x5d0] ;  /* 0x0001740000047ab9 */ /* 0x000fe20000000a00 */
[----:B------:R-:W-:Y:S01]  /*2030*/  LOP3.LUT R10, R3, 0x6, R61, 0xf8, !PT ;  /* 0x00000006030a7812 */ /* 0x000fe200078ef83d */
[----:B------:R-:W-:Y:S01]  /*2040*/  IMAD.WIDE R68, R69, 0x80, R22 ;  /* 0x0000008045447825 */ /* 0x000fe200078e0216 */
[----:B------:R-:W-:Y:S01]  /*2050*/  ISETP.GE.AND P0, PT, R3, UR6, PT ;  /* 0x0000000603007c0c */ /* 0x000fe2000bf06270 */
[----:B------:R-:W-:Y:S01]  /*2060*/  ULDC UR6, c[0x0][0x284] ;  /* 0x0000a10000067ab9 */ /* 0x000fe20000000800 */
[----:B------:R-:W-:Y:S01]  /*2070*/  SHF.R.S32.HI R11, RZ, 0x1f, R10 ;  /* 0x0000001fff0b7819 */ /* 0x000fe2000001140a */
[----:B------:R-:W-:Y:S01]  /*2080*/  IMAD R0, R13, UR4, RZ ;  /* 0x000000040d007c24 */ /* 0x000fe2000f8e02ff */
[----:B------:R-:W-:-:S03]  /*2090*/  ISETP.GE.OR P0, PT, R6, UR6, P0 ;  /* 0x0000000606007c0c */ /* 0x000fc60008706670 */
[C---:B------:R-:W-:Y:S02]  /*20a0*/  IMAD R7, R67.reuse, UR5, R0 ;  /* 0x0000000543077c24 */ /* 0x040fe4000f8e0200 */
[----:B------:R-:W-:Y:S01]  /*20b0*/  IMAD.WIDE.U32 R4, R67, UR4, R10 ;  /* 0x0000000443047c25 */ /* 0x000fe2000f8e000a */
[----:B------:R-:W-:-:S03]  /*20c0*/  ULDC.64 UR4, c[0x0][0x5c8] ;  /* 0x0001720000047ab9 */ /* 0x000fc60000000a00 */
[----:B------:R-:W-:Y:S02]  /*20d0*/  IMAD R9, R69, UR4, RZ ;  /* 0x0000000445097c24 */ /* 0x000fe4000f8e02ff */
[----:B------:R-:W-:Y:S02]  /*20e0*/  IMAD.IADD R5, R5, 0x1, R7 ;  /* 0x0000000105057824 */ /* 0x000fe400078e0207 */
[C---:B------:R-:W-:Y:S02]  /*20f0*/  IMAD R9, R68.reuse, UR5, R9 ;  /* 0x0000000544097c24 */ /* 0x040fe4000f8e0209 */
[----:B------:R-:W-:-:S04]  /*2100*/  IMAD.WIDE.U32 R70, R68, UR4, R4 ;  /* 0x0000000444467c25 */ /* 0x000fc8000f8e0004 */
[----:B------:R-:W-:Y:S01]  /*2110*/  IMAD.MOV.U32 R0, RZ, RZ, -0x1 ;  /* 0xffffffffff007424 */ /* 0x000fe200078e00ff */
[----:B------:R-:W-:Y:S06]  /*2120*/  @P0 BRA `(.L_x_28) ;  /* 0x00000020009c0947 */ /* 0x000fec0003800000 */
[----:B-----5:R-:W-:Y:S01]  /*2130*/  FSETP.NEU.AND P0, PT, R56, RZ, PT ;  /* 0x000000ff3800720b */ /* 0x020fe20003f0d000 */
[----:B------:R-:W-:Y:S01]  /*2140*/  IMAD.IADD R4, R60, 0x1, -R3 ;  /* 0x000000013c047824 */ /* 0x000fe200078e0a03 */
[----:B------:R-:W-:Y:S01]  /*2150*/  BSSY B0, `(.L_x_28) ;  /* 0x0000224000007945 */ /* 0x000fe20003800000 */
[----:B------:R-:W-:Y:S02]  /*2160*/  IMAD.IADD R3, R65, 0x1, -R6 ;  /* 0x0000000141037824 */ /* 0x000fe400078e0a06 */
[----:B------:R-:W-:Y:S01]  /*2170*/  IMAD.IADD R81, R71, 0x1, R9 ;  /* 0x0000000147517824 */ /* 0x000fe200078e0209 */
[----:B------:R-:W-:-:S04]  /*2180*/  ISETP.GT.AND P2, PT, R4, RZ, PT ;  /* 0x000000ff0400720c */ /* 0x000fc80003f44270 */
[----:B------:R-:W-:-:S03]  /*2190*/  ISETP.GT.AND P1, PT, R3, RZ, P2 ;  /* 0x000000ff0300720c */ /* 0x000fc60001724270 */
[----:B------:R-:W-:Y:S10]  /*21a0*/  @!P0 BRA `(.L_x_29) ;  /* 0x0000001400e88947 */ /* 0x000ff40003800000 */
[----:B------:R-:W0:Y:S01]  /*21b0*/  LDC.64 R74, c[0x0][0x5b8] ;  /* 0x00016e00ff4a7b82 */ /* 0x000e220000000a00 */
[----:B------:R-:W-:-:S07]  /*21c0*/  ULDC.64 UR4, c[0x0][0x5c0] ;  /* 0x0001700000047ab9 */ /* 0x000fce0000000a00 */
[----:B------:R-:W1:Y:S08]  /*21d0*/  LDC.64 R76, c[0x0][0x5b0] ;  /* 0x00016c00ff4c7b82 */ /* 0x000e700000000a00 */
[----:B------:R-:W2:Y:S01]  /*21e0*/  LDC.64 R78, c[0x0][0x5a8] ;  /* 0x00016a00ff4e7b82 */ /* 0x000ea20000000a00 */
[-C--:B0-----:R-:W-:Y:S02]  /*21f0*/  IMAD R6, R13, R74.reuse, RZ ;  /* 0x0000004a0d067224 */ /* 0x081fe400078e02ff */
[----:B------:R-:W-:-:S04]  /*2200*/  IMAD.WIDE.U32 R72, R67, R74, R10 ;  /* 0x0000004a43487225 */ /* 0x000fc800078e000a */
[----:B------:R-:W-:Y:S02]  /*2210*/  IMAD R71, R67, R75, R6 ;  /* 0x0000004b43477224 */ /* 0x000fe400078e0206 */
[-C--:B-1----:R-:W-:Y:S02]  /*2220*/  IMAD R5, R69, R76.reuse, RZ ;  /* 0x0000004c45057224 */ /* 0x082fe400078e02ff */
[----:B------:R-:W-:Y:S02]  /*2230*/  IMAD.IADD R13, R73, 0x1, R71 ;  /* 0x00000001490d7824 */ /* 0x000fe400078e0247 */
[----:B------:R-:W-:Y:S02]  /*2240*/  IMAD.MOV.U32 R12, RZ, RZ, R72 ;  /* 0x000000ffff0c7224 */ /* 0x000fe400078e0048 */
[C---:B------:R-:W-:Y:S02]  /*2250*/  IMAD R75, R68.reuse, R77, R5 ;  /* 0x0000004d444b7224 */ /* 0x040fe400078e0205 */
[----:B------:R-:W-:-:S04]  /*2260*/  IMAD.WIDE.U32 R6, R68, R76, R12 ;  /* 0x0000004c44067225 */ /* 0x000fc800078e000c */
[----:B------:R-:W-:Y:S01]  /*2270*/  IMAD.IADD R5, R7, 0x1, R75 ;  /* 0x0000000107057824 */ /* 0x000fe200078e024b */
[----:B--2---:R-:W-:-:S04]  /*2280*/  LEA R14, P0, R6, R78, 0x1 ;  /* 0x0000004e060e7211 */ /* 0x004fc800078008ff */
[----:B------:R-:W-:-:S05]  /*2290*/  LEA.HI.X R15, R6, R79, R5, 0x1, P0 ;  /* 0x0000004f060f7211 */ /* 0x000fca00000f0c05 */
[----:B------:R0:W2:Y:S01]  /*22a0*/  @P1 LDG.E.LTC128B.U16 R5, desc[UR36][R14.64] ;  /* 0x000000240e051981 */ /* 0x0000a2000c1e1520 */
[----:B------:R-:W-:Y:S01]  /*22b0*/  LEA R8, P0, R70, UR4, 0x1 ;  /* 0x0000000446087c11 */ /* 0x000fe2000f8008ff */
[----:B------:R-:W-:Y:S01]  /*22c0*/  IMAD.WIDE.U32 R6, R68, R76, R10 ;  /* 0x0000004c44067225 */ /* 0x000fe200078e000a */
[----:B------:R-:W-:Y:S03]  /*22d0*/  BSSY B1, `(.L_x_30) ;  /* 0x0000012000017945 */ /* 0x000fe60003800000 */
[----:B------:R-:W-:Y:S02]  /*22e0*/  IMAD.IADD R7, R75, 0x1, R7 ;  /* 0x000000014b077824 */ /* 0x000fe400078e0207 */
[----:B------:R-:W-:Y:S01]  /*22f0*/  IMAD.WIDE.U32 R20, R67, R74, R6 ;  /* 0x0000004a43147225 */ /* 0x000fe200078e0006 */
[----:B0-----:R-:W-:-:S03]  /*2300*/  SHF.L.U64.HI R15, R76, 0x3, R77 ;  /* 0x000000034c0f7819 */ /* 0x001fc6000001024d */
[----:B------:R-:W-:Y:S01]  /*2310*/  IMAD.IADD R7, R71, 0x1, R21 ;  /* 0x0000000147077824 */ /* 0x000fe200078e0215 */
[----:B------:R-:W-:Y:S01]  /*2320*/  LEA R6, P4, R20, R78, 0x1 ;  /* 0x0000004e14067211 */ /* 0x000fe200078808ff */
[----:B------:R-:W-:-:S03]  /*2330*/  IMAD.SHL.U32 R14, R76, 0x8, RZ ;  /* 0x000000084c0e7824 */ /* 0x000fc600078e00ff */
[----:B------:R-:W-:Y:S01]  /*2340*/  LEA.HI.X R7, R20, R79, R7, 0x1, P4 ;  /* 0x0000004f14077211 */ /* 0x000fe200020f0c07 */
[----:B--2---:R-:W-:-:S05]  /*2350*/  HADD2.F32 R9, -RZ, R5.H0_H0 ;  /* 0x20000005ff097230 */ /* 0x004fca0000004100 */
[----:B------:R-:W-:-:S04]  /*2360*/  FMUL R9, R9, R56 ;  /* 0x0000003809097220 */ /* 0x000fc80000400000 */
[----:B------:R-:W-:Y:S01]  /*2370*/  FFMA R24, R24, R19, R9 ;  /* 0x0000001318187223 */ /* 0x000fe20000000009 */
[----:B------:R-:W-:Y:S02]  /*2380*/  LEA.HI.X R9, R70, UR5, R81, 0x1, P0 ;  /* 0x0000000546097c11 */ /* 0x000fe400080f0c51 */
[----:B------:R-:W-:Y:S02]  /*2390*/  ISETP.GT.AND P0, PT, R4, 0x1, PT ;  /* 0x000000010400780c */ /* 0x000fe40003f04270 */
[----:B------:R-:W-:Y:S02]  /*23a0*/  F2FP.F16.F32.PACK_AB R24, RZ, R24 ;  /* 0x00000018ff18723e */ /* 0x000fe400000000ff */
[----:B------:R-:W-:-:S03]  /*23b0*/  ISETP.GT.AND P3, PT, R3, RZ, P0 ;  /* 0x000000ff0300720c */ /* 0x000fc60000764270 */
[----:B------:R0:W-:Y:S10]  /*23c0*/  @P1 STG.E.U16 desc[UR36][R8.64], R24 ;  /* 0x0000001808001986 */ /* 0x0001f4000c101524 */
[----:B------:R-:W-:Y:S05]  /*23d0*/  @!P3 BRA `(.L_x_31) ;  /* 0x000000000004b947 */ /* 0x000fea0003800000 */
[----:B------:R1:W5:Y:S02]  /*23e0*/  LDG.E.LTC128B.U16 R5, desc[UR36][R6.64+0x2] ;  /* 0x0000022406057981 */ /* 0x000364000c1e1520 */
.L_x_31:
[----:B------:R-:W-:Y:S05]  /*23f0*/  BSYNC B1 ;  /* 0x0000000000017941 */ /* 0x000fea0003800000 */
.L_x_30:
[----:B-----5:R-:W-:Y:S01]  /*2400*/  HADD2.F32 R69, -RZ, R5.H0_H0 ;  /* 0x20000005ff457230 */ /* 0x020fe20000004100 */
[----:B------:R-:W-:Y:S01]  /*2410*/  ISETP.GT.AND P2, PT, R3, 0x8, P2 ;  /* 0x000000080300780c */ /* 0x000fe20001744270 */
[----:B------:R-:W-:Y:S01]  /*2420*/  IMAD.WIDE.U32 R20, R68, R76, R14 ;  /* 0x0000004c44147225 */ /* 0x000fe200078e000e */
[----:B0-----:R-:W-:-:S03]  /*2430*/  PRMT R24, R5, 0x7610, R24 ;  /* 0x0000761005187816 */ /* 0x001fc60000000018 */
[----:B------:R-:W-:Y:S01]  /*2440*/  FMUL R12, R69, R56 ;  /* 0x00000038450c7220 */ /* 0x000fe20000400000 */
[----:B------:R-:W-:Y:S01]  /*2450*/  IMAD.IADD R75, R75, 0x1, R21 ;  /* 0x000000014b4b7824 */ /* 0x000fe200078e0215 */
[----:B------:R-:W-:Y:S02]  /*2460*/  IADD3 R72, P1, R72, R20, RZ ;  /* 0x0000001448487210 */ /* 0x000fe40007f3e0ff */
[----:B------:R-:W-:-:S03]  /*2470*/  FFMA R12, R25, R19, R12 ;  /* 0x00000013190c7223 */ /* 0x000fc6000000000c */
[----:B------:R-:W-:Y:S01]  /*2480*/  IMAD.X R13, R75, 0x1, R13, P1 ;  /* 0x000000014b0d7824 */ /* 0x000fe200008e060d */
[C---:B------:R-:W-:Y:S02]  /*2490*/  LEA R14, P1, R72.reuse, R78, 0x1 ;  /* 0x0000004e480e7211 */ /* 0x040fe400078208ff */
[----:B------:R-:W-:Y:S02]  /*24a0*/  F2FP.F16.F32.PACK_AB R12, RZ, R12 ;  /* 0x0000000cff0c723e */ /* 0x000fe400000000ff */
[----:B------:R-:W-:Y:S02]  /*24b0*/  LEA.HI.X R15, R72, R79, R13, 0x1, P1 ;  /* 0x0000004f480f7211 */ /* 0x000fe400008f0c0d */
[----:B------:R-:W-:-:S05]  /*24c0*/  PRMT R21, R12, 0x7610, R21 ;  /* 0x000076100c157816 */ /* 0x000fca0000000015 */
[----:B------:R0:W-:Y:S04]  /*24d0*/  @P3 STG.E.U16 desc[UR36][R8.64+0x2], R21 ;  /* 0x0000021508003986 */ /* 0x0001e8000c101524 */
[----:B------:R-:W2:Y:S01]  /*24e0*/  @P2 LDG.E.LTC128B.U16 R24, desc[UR36][R14.64] ;  /* 0x000000240e182981 */ /* 0x000ea2000c1e1520 */
[----:B------:R-:W-:Y:S01]  /*24f0*/  IADD3 R20, P1, R10, R20, RZ ;  /* 0x000000140a147210 */ /* 0x000fe20007f3e0ff */
[----:B------:R-:W-:Y:S01]  /*2500*/  BSSY B1, `(.L_x_32) ;  /* 0x0000011000017945 */ /* 0x000fe20003800000 */
[----:B------:R-:W-:Y:S02]  /*2510*/  SHF.L.U64.HI R13, R57, 0x1, R58 ;  /* 0x00000001390d7819 */ /* 0x000fe4000001023a */
[----:B------:R-:W-:Y:S01]  /*2520*/  ISETP.GT.AND P0, PT, R3, 0x8, P0 ;  /* 0x000000080300780c */ /* 0x000fe20000704270 */
[----:B0-----:R-:W-:Y:S01]  /*2530*/  IMAD.X R21, R11, 0x1, R75, P1 ;  /* 0x000000010b157824 */ /* 0x001fe200008e064b */
[----:B------:R-:W-:Y:S01]  /*2540*/  LEA R12, P1, R57, R8, 0x1 ;  /* 0x00000008390c7211 */ /* 0x000fe200078208ff */
[----:B------:R-:W-:-:S04]  /*2550*/  IMAD.WIDE.U32 R20, R67, R74, R20 ;  /* 0x0000004a43147225 */ /* 0x000fc800078e0014 */
[----:B------:R-:W-:Y:S01]  /*2560*/  IMAD.X R13, R13, 0x1, R9, P1 ;  /* 0x000000010d0d7824 */ /* 0x000fe200008e0609 */
[----:B------:R-:W-:Y:S01]  /*2570*/  LEA R10, P3, R20, R78, 0x1 ;  /* 0x0000004e140a7211 */ /* 0x000fe200078608ff */
[----:B------:R-:W-:-:S05]  /*2580*/  IMAD.IADD R11, R71, 0x1, R21 ;  /* 0x00000001470b7824 */ /* 0x000fca00078e0215 */
[----:B------:R-:W-:Y:S01]  /*2590*/  LEA.HI.X R11, R20, R79, R11, 0x1, P3 ;  /* 0x0000004f140b7211 */ /* 0x000fe200018f0c0b */
[----:B--2---:R-:W-:-:S05]  /*25a0*/  HADD2.F32 R5, -RZ, R24.H0_H0 ;  /* 0x20000018ff057230 */ /* 0x004fca0000004100 */
[----:B------:R-:W-:-:S04]  /*25b0*/  FMUL R5, R5, R56 ;  /* 0x0000003805057220 */ /* 0x000fc80000400000 */
[----:B------:R-:W-:-:S05]  /*25c0*/  FFMA R5, R26, R19, R5 ;  /* 0x000000131a057223 */ /* 0x000fca0000000005 */
[----:B------:R-:W-:-:S05]  /*25d0*/  F2FP.F16.F32.PACK_AB R5, RZ, R5 ;  /* 0x00000005ff05723e */ /* 0x000fca00000000ff */
[----:B------:R0:W-:Y:S01]  /*25e0*/  @P2 STG.E.U16 desc[UR36][R12.64], R5 ;  /* 0x000000050c002986 */ /* 0x0001e2000c101524 */
[----:B------:R-:W-:Y:S05]  /*25f0*/  @!P0 BRA `(.L_x_33) ;  /* 0x0000000000048947 */ /* 0x000fea0003800000 */
[----:B------:R2:W5:Y:S02]  /*2600*/  LDG.E.LTC128B.U16 R24, desc[UR36][R10.64+0x2] ;  /* 0x000002240a187981 */ /* 0x000564000c1e1520 */
.L_x_33:
[----:B------:R-:W-:Y:S05]  /*2610*/  BSYNC B1 ;  /* 0x0000000000017941 */ /* 0x000fea0003800000 */
.L_x_32:
[----:B0----5:R-:W-:Y:S01]  /*2620*/  HADD2.F32 R5, -RZ, R24.H0_H0 ;  /* 0x20000018ff057230 */ /* 0x021fe20000004100 */
[----:B------:R-:W-:Y:S01]  /*2630*/  ISETP.GT.AND P1, PT, R4, 0x8, PT ;  /* 0x000000080400780c */ /* 0x000fe20003f24270 */
[----:B------:R-:W-:Y:S03]  /*2640*/  BSSY B1, `(.L_x_34) ;  /* 0x0000008000017945 */ /* 0x000fe60003800000 */
[----:B------:R-:W-:Y:S01]  /*2650*/  FMUL R14, R5, R56 ;  /* 0x00000038050e7220 */ /* 0x000fe20000400000 */
[----:B------:R-:W-:-:S03]  /*2660*/  ISETP.GT.AND P2, PT, R3, RZ, P1 ;  /* 0x000000ff0300720c */ /* 0x000fc60000f44270 */
[----:B------:R-:W-:-:S05]  /*2670*/  FFMA R14, R27, R19, R14 ;  /* 0x000000131b0e7223 */ /* 0x000fca000000000e */
[----:B------:R-:W-:-:S05]  /*2680*/  F2FP.F16.F32.PACK_AB R14, RZ, R14 ;  /* 0x0000000eff0e723e */ /* 0x000fca00000000ff */
[----:B------:R0:W-:Y:S01]  /*2690*/  @P0 STG.E.U16 desc[UR36][R12.64+0x2], R14 ;  /* 0x0000020e0c000986 */ /* 0x0001e2000c101524 */
[----:B------:R-:W-:Y:S05]  /*26a0*/  @!P2 BRA `(.L_x_35) ;  /* 0x000000000004a947 */ /* 0x000fea0003800000 */
[----:B------:R3:W5:Y:S02]  /*26b0*/  LDG.E.LTC128B.U16 R24, desc[UR36][R6.64+0x10] ;  /* 0x0000102406187981 */ /* 0x000764000c1e1520 */
.L_x_35:
[----:B------:R-:W-:Y:S05]  /*26c0*/  BSYNC B1 ;  /* 0x0000000000017941 */ /* 0x000fea0003800000 */
.L_x_34:
[----:B-----5:R-:W-:Y:S01]  /*26d0*/  HADD2.F32 R5, -RZ, R24.H0_H0 ;  /* 0x20000018ff057230 */ /* 0x020fe20000004100 */
        /* <DEDUP_REMOVED lines=9> */
.L_x_37:
[----:B------:R-:W-:Y:S05]  /*2770*/  BSYNC B1 ;  /* 0x0000000000017941 */ /* 0x000fea0003800000 */
.L_x_36:
[----:B----45:R-:W-:Y:S01]  /*2780*/  HADD2.F32 R5, -RZ, R24.H0_H0 ;  /* 0x20000018ff057230 */ /* 0x030fe20000004100 */
[----:B------:R-:W-:Y:S01]  /*2790*/  ISETP.GT.AND P1, PT, R3, 0x8, P1 ;  /* 0x000000080300780c */ /* 0x000fe20000f24270 */
[----:B------:R-:W-:Y:S03]  /*27a0*/  BSSY B1, `(.L_x_38) ;  /* 0x0000007000017945 */ /* 0x000fe60003800000 */
[----:B0-----:R-:W-:-:S04]  /*27b0*/  FMUL R14, R5, R56 ;  /* 0x00000038050e7220 */ /* 0x001fc80000400000 */
[----:B------:R-:W-:-:S05]  /*27c0*/  FFMA R14, R29, R19, R14 ;  /* 0x000000131d0e7223 */ /* 0x000fca000000000e */
[----:B------:R-:W-:-:S05]  /*27d0*/  F2FP.F16.F32.PACK_AB R14, RZ, R14 ;  /* 0x0000000eff0e723e */ /* 0x000fca00000000ff */
[----:B------:R0:W-:Y:S01]  /*27e0*/  @P3 STG.E.U16 desc[UR36][R8.64+0x12], R14 ;  /* 0x0000120e08003986 */ /* 0x0001e2000c101524 */
[----:B------:R-:W-:Y:S05]  /*27f0*/  @!P1 BRA `(.L_x_39) ;  /* 0x0000000000049947 */ /* 0x000fea0003800000 */
[----:B------:R4:W5:Y:S02]  /*2800*/  LDG.E.LTC128B.U16 R24, desc[UR36][R10.64+0x10] ;  /* 0x000010240a187981 */ /* 0x000964000c1e1520 */
.L_x_39:
[----:B------:R-:W-:Y:S05]  /*2810*/  BSYNC B1 ;  /* 0x0000000000017941 */ /* 0x000fea0003800000 */
.L_x_38:
[----:B-----5:R-:W-:Y:S01]  /*2820*/  HADD2.F32 R5, -RZ, R24.H0_H0 ;  /* 0x20000018ff057230 */ /* 0x020fe20000004100 */
[----:B------:R-:W-:Y:S01]  /*2830*/  ISETP.GT.AND P0, PT, R3, 0x8, P0 ;  /* 0x000000080300780c */ /* 0x000fe20000704270 */
[----:B------:R-:W-:Y:S03]  /*2840*/  BSSY B1, `(.L_x_40) ;  /* 0x0000007000017945 */ /* 0x000fe60003800000 */
[----:B------:R-:W-:-:S04]  /*2850*/  FMUL R5, R5, R56 ;  /* 0x0000003805057220 */ /* 0x000fc80000400000 */
[----:B------:R-:W-:-:S05]  /*2860*/  FFMA R5, R30, R19, R5 ;  /* 0x000000131e057223 */ /* 0x000fca0000000005 */
[----:B------:R-:W-:-:S05]  /*2870*/  F2FP.F16.F32.PACK_AB R5, RZ, R5 ;  /* 0x00000005ff05723e */ /* 0x000fca00000000ff */
[----:B------:R0:W-:Y:S01]  /*2880*/  @P1 STG.E.U16 desc[UR36][R12.64+0x10], R5 ;  /* 0x000010050c001986 */ /* 0x0001e2000c101524 */
[----:B------:R-:W-:Y:S05]  /*2890*/  @!P0 BRA `(.L_x_41) ;  /* 0x0000000000048947 */ /* 0x000fea0003800000 */
[----:B------:R0:W5:Y:S02]  /*28a0*/  LDG.E.LTC128B.U16 R24, desc[UR36][R10.64+0x12] ;  /* 0x000012240a187981 */ /* 0x000164000c1e1520 */
.L_x_41:
[----:B------:R-:W-:Y:S05]  /*28b0*/  BSYNC B1 ;  /* 0x0000000000017941 */ /* 0x000fea0003800000 */
.L_x_40:
        /* <DEDUP_REMOVED lines=10> */
.L_x_43:
[----:B------:R-:W-:Y:S05]  /*2960*/  BSYNC B1 ;  /* 0x0000000000017941 */ /* 0x000fea0003800000 */
.L_x_42:
        /* <DEDUP_REMOVED lines=10> */
.L_x_45:
[----:B------:R-:W-:Y:S05]  /*2a10*/  BSYNC B1 ;  /* 0x0000000000017941 */ /* 0x000fea0003800000 */
.L_x_44:
[----:B0----5:R-:W-:Y:S01]  /*2a20*/  HADD2.F32 R5, -RZ, R24.H0_H0 ;  /* 0x20000018ff057230 */ /* 0x021fe20000004100 */
        /* <DEDUP_REMOVED lines=8> */
.L_x_47:
[----:B------:R-:W-:Y:S05]  /*2ab0*/  BSYNC B1 ;  /* 0x0000000000017941 */ /* 0x000fea0003800000 */
.L_x_46:
        /* <DEDUP_REMOVED lines=9> */
.L_x_49:
[----:B------:R-:W-:Y:S05]  /*2b50*/  BSYNC B1 ;  /* 0x0000000000017941 */ /* 0x000fea0003800000 */
.L_x_48:
        /* <DEDUP_REMOVED lines=10> */
.L_x_51:
[----:B------:R-:W-:Y:S05]  /*2c00*/  BSYNC B1 ;  /* 0x0000000000017941 */ /* 0x000fea0003800000 */
.L_x_50:
        /* <DEDUP_REMOVED lines=10> */
.L_x_53:
[----:B------:R-:W-:Y:S05]  /*2cb0*/  BSYNC B1 ;  /* 0x0000000000017941 */ /* 0x000fea0003800000 */
.L_x_52:
        /* <DEDUP_REMOVED lines=9> */
.L_x_55:
[----:B------:R-:W-:Y:S05]  /*2d50*/  BSYNC B1 ;  /* 0x0000000000017941 */ /* 0x000fea0003800000 */
.L_x_54:
        /* <DEDUP_REMOVED lines=9> */
.L_x_57:
[----:B------:R-:W-:Y:S05]  /*2df0*/  BSYNC B1 ;  /* 0x0000000000017941 */ /* 0x000fea0003800000 */
.L_x_56:
        /* <DEDUP_REMOVED lines=10> */
.L_x_59:
[----:B------:R-:W-:Y:S05]  /*2ea0*/  BSYNC B1 ;  /* 0x0000000000017941 */ /* 0x000fea0003800000 */
.L_x_58:
        /* <DEDUP_REMOVED lines=10> */
.L_x_61:
[----:B------:R-:W-:Y:S05]  /*2f50*/  BSYNC B1 ;  /* 0x0000000000017941 */ /* 0x000fea0003800000 */
.L_x_60:
        /* <DEDUP_REMOVED lines=9> */
.L_x_63:
[----:B------:R-:W-:Y:S05]  /*2ff0*/  BSYNC B1 ;  /* 0x0000000000017941 */ /* 0x000fea0003800000 */
.L_x_62:
        /* <DEDUP_REMOVED lines=9> */
.L_x_65:
[----:B------:R-:W-:Y:S05]  /*3090*/  BSYNC B1 ;  /* 0x0000000000017941 */ /* 0x000fea0003800000 */
.L_x_64:
        /* <DEDUP_REMOVED lines=10> */
.L_x_67:
[----:B------:R-:W-:Y:S05]  /*3140*/  BSYNC B1 ;  /* 0x0000000000017941 */ /* 0x000fea0003800000 */
.L_x_66:
        /* <DEDUP_REMOVED lines=10> */
.L_x_69:
[----:B------:R-:W-:Y:S05]  /*31f0*/  BSYNC B1 ;  /* 0x0000000000017941 */ /* 0x000fea0003800000 */
.L_x_68:
        /* <DEDUP_REMOVED lines=9> */
.L_x_71:
[----:B------:R-:W-:Y:S05]  /*3290*/  BSYNC B1 ;  /* 0x0000000000017941 */ /* 0x000fea0003800000 */
.L_x_70:
        /* <DEDUP_REMOVED lines=9> */
.L_x_73:
[----:B------:R-:W-:Y:S05]  /*3330*/  BSYNC B1 ;  /* 0x0000000000017941 */ /* 0x000fea0003800000 */
.L_x_72:
        /* <DEDUP_REMOVED lines=10> */
.L_x_75:
[----:B------:R-:W-:Y:S05]  /*33e0*/  BSYNC B1 ;  /* 0x0000000000017941 */ /* 0x000fea0003800000 */
.L_x_74:
        /* <DEDUP_REMOVED lines=10> */
.L_x_77:
[----:B------:R-:W-:Y:S05]  /*3490*/  BSYNC B1 ;  /* 0x0000000000017941 */ /* 0x000fea0003800000 */
.L_x_76:
        /* <DEDUP_REMOVED lines=9> */
.L_x_79:
[----:B------:R-:W-:Y:S05]  /*3530*/  BSYNC B1 ;  /* 0x0000000000017941 */ /* 0x000fea0003800000 */
.L_x_78:
        /* <DEDUP_REMOVED lines=9> */
.L_x_81:
[----:B------:R-:W-:Y:S05]  /*35d0*/  BSYNC B1 ;  /* 0x0000000000017941 */ /* 0x000fea0003800000 */
.L_x_80:
        /* <DEDUP_REMOVED lines=10> */
.L_x_83:
[----:B------:R-:W-:Y:S05]  /*3680*/  BSYNC B1 ;  /* 0x0000000000017941 */ /* 0x000fea0003800000 */
.L_x_82:
[----:B-----5:R-:W-:Y:S01]  /*3690*/  HADD2.F32 R5, -RZ, R24.H0_H0 ;  /* 0x20000018ff057230 */ /* 0x020fe20000004100 */
[----:B------:R-:W-:Y:S01]  /*36a0*/  ISETP.GT.AND P0, PT, R4, 0x39, PT ;  /* 0x000000390400780c */ /* 0x000fe20003f04270 */
[----:B------:R-:W-:Y:S01]  /*36b0*/  @P2 IMAD.MOV.U32 R4, RZ, RZ, R8 ;  /* 0x000000ffff042224 */ /* 0x000fe200078e0008 */
[----:B------:R-:W-:Y:S02]  /*36c0*/  BSSY B1, `(.L_x_84) ;  /* 0x000000a000017945 */ /* 0x000fe40003800000 */
[----:B------:R-:W-:Y:S01]  /*36d0*/  FMUL R5, R5, R56 ;  /* 0x0000003805057220 */ /* 0x000fe20000400000 */
[----:B------:R-:W-:-:S03]  /*36e0*/  ISETP.GT.AND P3, PT, R3, RZ, P0 ;  /* 0x000000ff0300720c */ /* 0x000fc60000764270 */
[----:B------:R-:W-:-:S05]  /*36f0*/  FFMA R5, R52, R19, R5 ;  /* 0x0000001334057223 */ /* 0x000fca0000000005 */
[----:B------:R-:W-:-:S04]  /*3700*/  F2FP.F16.F32.PACK_AB R5, RZ, R5 ;  /* 0x00000005ff05723e */ /* 0x000fc800000000ff */
[----:B0-----:R-:W-:Y:S01]  /*3710*/  PRMT R14, R5, 0x7610, R14 ;  /* 0x00007610050e7816 */ /* 0x001fe2000000000e */
[----:B------:R-:W-:-:S05]  /*3720*/  @P2 IMAD.MOV.U32 R5, RZ, RZ, R9 ;  /* 0x000000ffff052224 */ /* 0x000fca00078e0009 */
[----:B------:R0:W-:Y:S01]  /*3730*/  @P2 STG.E.U16 desc[UR36][R4.64+0x70], R14 ;  /* 0x0000700e04002986 */ /* 0x0001e2000c101524 */
[----:B------:R-:W-:Y:S05]  /*3740*/  @!P3 BRA `(.L_x_85) ;  /* 0x000000000004b947 */ /* 0x000fea0003800000 */
[----:B------:R0:W5:Y:S02]  /*3750*/  LDG.E.LTC128B.U16 R24, desc[UR36][R6.64+0x72] ;  /* 0x0000722406187981 */ /* 0x000164000c1e1520 */
.L_x_85:
[----:B------:R-:W-:Y:S05]  /*3760*/  BSYNC B1 ;  /* 0x0000000000017941 */ /* 0x000fea0003800000 */
.L_x_84:
        /* <DEDUP_REMOVED lines=9> */
.L_x_87:
[----:B------:R-:W-:Y:S05]  /*3800*/  BSYNC B1 ;  /* 0x0000000000017941 */ /* 0x000fea0003800000 */
.L_x_86:
[----:B-----5:R-:W-:Y:S01]  /*3810*/  HADD2.F32 R5, -RZ, R24.H0_H0 ;  /* 0x20000018ff057230 */ /* 0x020fe20000004100 */
[----:B------:R-:W-:Y:S01]  /*3820*/  ISETP.GT.AND P0, PT, R3, 0x8, P0 ;  /* 0x000000080300780c */ /* 0x000fe20000704270 */
[----:B0-----:R-:W-:Y:S01]  /*3830*/  @P1 IMAD.MOV.U32 R4, RZ, RZ, R12 ;  /* 0x000000ffff041224 */ /* 0x001fe200078e000c */
[----:B------:R-:W-:Y:S02]  /*3840*/  BSSY B1, `(.L_x_88) ;  /* 0x0000009000017945 */ /* 0x000fe40003800000 */
[----:B------:R-:W-:-:S04]  /*3850*/  FMUL R5, R5, R56 ;  /* 0x0000003805057220 */ /* 0x000fc80000400000 */
[----:B------:R-:W-:-:S05]  /*3860*/  FFMA R5, R54, R19, R5 ;  /* 0x0000001336057223 */ /* 0x000fca0000000005 */
[----:B------:R-:W-:-:S04]  /*3870*/  F2FP.F16.F32.PACK_AB R5, RZ, R5 ;  /* 0x00000005ff05723e */ /* 0x000fc800000000ff */
[----:B-1-3--:R-:W-:Y:S01]  /*3880*/  PRMT R6, R5, 0x7610, R6 ;  /* 0x0000761005067816 */ /* 0x00afe20000000006 */
[----:B------:R-:W-:-:S05]  /*3890*/  @P1 IMAD.MOV.U32 R5, RZ, RZ, R13 ;  /* 0x000000ffff051224 */ /* 0x000fca00078e000d */
[----:B------:R0:W-:Y:S01]  /*38a0*/  @P1 STG.E.U16 desc[UR36][R4.64+0x70], R6 ;  /* 0x0000700604001986 */ /* 0x0001e2000c101524 */
[----:B------:R-:W-:Y:S05]  /*38b0*/  @!P0 BRA `(.L_x_89) ;  /* 0x0000000000048947 */ /* 0x000fea0003800000 */
[----:B------:R1:W5:Y:S02]  /*38c0*/  LDG.E.LTC128B.U16 R24, desc[UR36][R10.64+0x72] ;  /* 0x000072240a187981 */ /* 0x000364000c1e1520 */
.L_x_89:
[----:B------:R-:W-:Y:S05]  /*38d0*/  BSYNC B1 ;  /* 0x0000000000017941 */ /* 0x000fea0003800000 */
.L_x_88:
[----:B------:R-:W-:Y:S05]  /*38e0*/  @!P0 BRA `(.L_x_90) ;  /* 0x0000000800a88947 */ /* 0x000fea0003800000 */
[----:B-----5:R-:W-:-:S05]  /*38f0*/  HADD2.F32 R3, -RZ, R24.H0_H0 ;  /* 0x20000018ff037230 */ /* 0x020fca0000004100 */
[----:B0-----:R-:W-:-:S04]  /*3900*/  FMUL R4, R3, R56 ;  /* 0x0000003803047220 */ /* 0x001fc80000400000 */
[----:B------:R-:W-:-:S05]  /*3910*/  FFMA R4, R55, R19, R4 ;  /* 0x0000001337047223 */ /* 0x000fca0000000004 */
[----:B------:R-:W-:-:S05]  /*3920*/  F2FP.F16.F32.PACK_AB R4, RZ, R4 ;  /* 0x00000004ff04723e */ /* 0x000fca00000000ff */
[----:B------:R3:W-:Y:S01]  /*3930*/  STG.E.U16 desc[UR36][R12.64+0x72], R4 ;  /* 0x000072040c007986 */ /* 0x0007e2000c101524 */
[----:B------:R-:W-:Y:S05]  /*3940*/  BRA `(.L_x_90) ;  /* 0x0000000800907947 */ /* 0x000fea0003800000 */
.L_x_29:
[----:B------:R-:W-:Y:S01]  /*3950*/  ISETP.GT.AND P3, PT, R4, 0x1, PT ;  /* 0x000000010400780c */ /* 0x000fe20003f64270 */
[----:B------:R-:W-:Y:S01]  /*3960*/  ULDC.64 UR4, c[0x0][0x5c0] ;  /* 0x0001700000047ab9 */ /* 0x000fe20000000a00 */
[-C--:B------:R-:W-:Y:S01]  /*3970*/  FMUL R24, R24, R19.reuse ;  /* 0x0000001318187220 */ /* 0x080fe20000400000 */
[----:B------:R-:W-:Y:S01]  /*3980*/  LEA R6, P4, R70, UR4, 0x1 ;  /* 0x0000000446067c11 */ /* 0x000fe2000f8808ff */
[-C--:B------:R-:W-:Y:S01]  /*3990*/  FMUL R25, R25, R19.reuse ;  /* 0x0000001319197220 */ /* 0x080fe20000400000 */
[----:B------:R-:W-:Y:S01]  /*39a0*/  ISETP.GT.AND P0, PT, R3, RZ, P3 ;  /* 0x000000ff0300720c */ /* 0x000fe20001f04270 */
[-C--:B------:R-:W-:Y:S01]  /*39b0*/  FMUL R26, R26, R19.reuse ;  /* 0x000000131a1a7220 */ /* 0x080fe20000400000 */
[----:B------:R-:W-:Y:S01]  /*39c0*/  F2FP.F16.F32.PACK_AB R24, RZ, R24 ;  /* 0x00000018ff18723e */ /* 0x000fe200000000ff */
[-C--:B------:R-:W-:Y:S01]  /*39d0*/  FMUL R27, R27, R19.reuse ;  /* 0x000000131b1b7220 */ /* 0x080fe20000400000 */
[----:B------:R-:W-:Y:S01]  /*39e0*/  LEA.HI.X R7, R70, UR5, R81, 0x1, P4 ;  /* 0x0000000546077c11 */ /* 0x000fe2000a0f0c51 */
[----:B------:R-:W-:Y:S01]  /*39f0*/  FMUL R28, R28, R19 ;  /* 0x000000131c1c7220 */ /* 0x000fe20000400000 */
[----:B------:R-:W-:Y:S01]  /*3a00*/  F2FP.F16.F32.PACK_AB R25, RZ, R25 ;  /* 0x00000019ff19723e */ /* 0x000fe200000000ff */
[-C--:B------:R-:W-:Y:S01]  /*3a10*/  FMUL R29, R29, R19.reuse ;  /* 0x000000131d1d7220 */ /* 0x080fe20000400000 */
[----:B------:R-:W-:Y:S01]  /*3a20*/  ISETP.GT.AND P2, PT, R3, 0x8, P2 ;  /* 0x000000080300780c */ /* 0x000fe20001744270 */
[----:B------:R-:W-:Y:S01]  /*3a30*/  @P1 STG.E.U16 desc[UR36][R6.64], R24 ;  /* 0x0000001806001986 */ /* 0x000fe2000c101524 */
[----:B------:R-:W-:Y:S01]  /*3a40*/  ISETP.GT.AND P1, PT, R4, 0x8, PT ;  /* 0x000000080400780c */ /* 0x000fe20003f24270 */
[-C--:B------:R-:W-:Y:S01]  /*3a50*/  FMUL R30, R30, R19.reuse ;  /* 0x000000131e1e7220 */ /* 0x080fe20000400000 */
[C---:B------:R-:W-:Y:S01]  /*3a60*/  SHF.L.U64.HI R5, R57.reuse, 0x1, R58 ;  /* 0x0000000139057819 */ /* 0x040fe2000001023a */
[----:B------:R-:W-:Y:S01]  /*3a70*/  @P0 STG.E.U16 desc[UR36][R6.64+0x2], R25 ;  /* 0x0000021906000986 */ /* 0x000fe2000c101524 */
[----:B------:R-:W-:Y:S01]  /*3a80*/  LEA R8, P5, R57, R6, 0x1 ;  /* 0x0000000639087211 */ /* 0x000fe200078a08ff */
[-C--:B------:R-:W-:Y:S01]  /*3a90*/  FMUL R31, R31, R19.reuse ;  /* 0x000000131f1f7220 */ /* 0x080fe20000400000 */
[----:B------:R-:W-:Y:S01]  /*3aa0*/  ISETP.GT.AND P3, PT, R3, 0x8, P3 ;  /* 0x000000080300780c */ /* 0x000fe20001f64270 */
[-C--:B------:R-:W-:Y:S01]  /*3ab0*/  FMUL R32, R32, R19.reuse ;  /* 0x0000001320207220 */ /* 0x080fe20000400000 */
[----:B------:R-:W-:Y:S01]  /*3ac0*/  ISETP.GT.AND P0, PT, R4, 0x9, PT ;  /* 0x000000090400780c */ /* 0x000fe20003f04270 */
[----:B------:R-:W-:Y:S01]  /*3ad0*/  IMAD.X R9, R5, 0x1, R7, P5 ;  /* 0x0000000105097824 */ /* 0x000fe200028e0607 */
[----:B------:R-:W-:Y:S01]  /*3ae0*/  ISETP.GT.AND P4, PT, R3, RZ, P1 ;  /* 0x000000ff0300720c */ /* 0x000fe20000f84270 */
[-C--:B------:R-:W-:Y:S01]  /*3af0*/  FMUL R33, R33, R19.reuse ;  /* 0x0000001321217220 */ /* 0x080fe20000400000 */
[----:B------:R-:W-:Y:S01]  /*3b00*/  F2FP.F16.F32.PACK_AB R26, RZ, R26 ;  /* 0x0000001aff1a723e */ /* 0x000fe200000000ff */
[-C--:B------:R-:W-:Y:S01]  /*3b10*/  FMUL R34, R34, R19.reuse ;  /* 0x0000001322227220 */ /* 0x080fe20000400000 */
[----:B------:R-:W-:Y:S01]  /*3b20*/  ISETP.GT.AND P5, PT, R3, RZ, P0 ;  /* 0x000000ff0300720c */ /* 0x000fe200007a4270 */
[----:B------:R-:W-:Y:S01]  /*3b30*/  FMUL R35, R35, R19 ;  /* 0x0000001323237220 */ /* 0x000fe20000400000 */
[----:B------:R-:W-:Y:S01]  /*3b40*/  F2FP.F16.F32.PACK_AB R27, RZ, R27 ;  /* 0x0000001bff1b723e */ /* 0x000fe200000000ff */
[----:B------:R-:W-:Y:S01]  /*3b50*/  @P2 STG.E.U16 desc[UR36][R8.64], R26 ;  /* 0x0000001a08002986 */ /* 0x000fe2000c101524 */
[----:B------:R-:W-:Y:S01]  /*3b60*/  F2FP.F16.F32.PACK_AB R28, RZ, R28 ;  /* 0x0000001cff1c723e */ /* 0x000fe200000000ff */
[-C--:B------:R-:W-:Y:S01]  /*3b70*/  FMUL R36, R36, R19.reuse ;  /* 0x0000001324247220 */ /* 0x080fe20000400000 */
[----:B------:R-:W-:Y:S01]  /*3b80*/  ISETP.GT.AND P2, PT, R3, 0x8, P1 ;  /* 0x000000080300780c */ /* 0x000fe20000f44270 */
[----:B------:R-:W-:Y:S01]  /*3b90*/  @P3 STG.E.U16 desc[UR36][R8.64+0x2], R27 ;  /* 0x0000021b08003986 */ /* 0x000fe2000c101524 */
[----:B------:R-:W-:Y:S01]  /*3ba0*/  ISETP.GT.AND P1, PT, R4, 0x10, PT ;  /* 0x000000100400780c */ /* 0x000fe20003f24270 */
[----:B------:R-:W-:Y:S01]  /*3bb0*/  FMUL R37, R37, R19 ;  /* 0x0000001325257220 */ /* 0x000fe20000400000 */
[----:B------:R-:W-:Y:S01]  /*3bc0*/  F2FP.F16.F32.PACK_AB R29, RZ, R29 ;  /* 0x0000001dff1d723e */ /* 0x000fe200000000ff */
[----:B------:R-:W-:Y:S01]  /*3bd0*/  @P4 STG.E.U16 desc[UR36][R6.64+0x10], R28 ;  /* 0x0000101c06004986 */ /* 0x000fe2000c101524 */
[C---:B------:R-:W-:Y:S01]  /*3be0*/  ISETP.GT.AND P3, PT, R3.reuse, 0x8, P0 ;  /* 0x000000080300780c */ /* 0x040fe20000764270 */
[-C--:B------:R-:W-:Y:S01]  /*3bf0*/  FMUL R38, R38, R19.reuse ;  /* 0x0000001326267220 */ /* 0x080fe20000400000 */
[----:B------:R-:W-:Y:S01]  /*3c00*/  ISETP.GT.AND P0, PT, R4, 0x11, PT ;  /* 0x000000110400780c */ /* 0x000fe20003f04270 */
[----:B------:R-:W-:Y:S01]  /*3c10*/  @P5 STG.E.U16 desc[UR36][R6.64+0x12], R29 ;  /* 0x0000121d06005986 */ /* 0x000fe2000c101524 */
        /* <DEDUP_REMOVED lines=42> */
[----:B------:R-:W-:Y:S01]  /*3ec0*/  ISETP.GT.AND P5, PT, R3, RZ, P0 ;  /* 0x000000ff0300720c */ /* 0x000fe200007a4270 */
[-C--:B------:R-:W-:Y:S01]  /*3ed0*/  FMUL R52, R52, R19.reuse ;  /* 0x0000001334347220 */ /* 0x080fe20000400000 */
[----:B------:R-:W-:Y:S01]  /*3ee0*/  F2FP.F16.F32.PACK_AB R38, RZ, R38 ;  /* 0x00000026ff26723e */ /* 0x000fe200000000ff */
[----:B------:R-:W-:Y:S01]  /*3ef0*/  FMUL R53, R53, R19 ;  /* 0x0000001335357220 */ /* 0x000fe20000400000 */
[----:B------:R-:W-:Y:S01]  /*3f00*/  F2FP.F16.F32.PACK_AB R39, RZ, R39 ;  /* 0x00000027ff27723e */ /* 0x000fe200000000ff */
[----:B------:R-:W-:Y:S01]  /*3f10*/  FMUL R54, R54, R19 ;  /* 0x0000001336367220 */ /* 0x000fe20000400000 */
[----:B------:R-:W-:Y:S01]  /*3f20*/  F2FP.F16.F32.PACK_AB R40, RZ, R40 ;  /* 0x00000028ff28723e */ /* 0x000fe200000000ff */
[----:B------:R-:W-:Y:S01]  /*3f30*/  @P2 STG.E.U16 desc[UR36][R8.64+0x30], R38 ;  /* 0x0000302608002986 */ /* 0x000fe2000c101524 */
[----:B------:R-:W-:Y:S01]  /*3f40*/  F2FP.F16.F32.PACK_AB R41, RZ, R41 ;  /* 0x00000029ff29723e */ /* 0x000fe200000000ff */
[----:B------:R-:W-:Y:S01]  /*3f50*/  FMUL R55, R55, R19 ;  /* 0x0000001337377220 */ /* 0x000fe20000400000 */
[C---:B------:R-:W-:Y:S01]  /*3f60*/  ISETP.GT.AND P1, PT, R3.reuse, 0x8, P1 ;  /* 0x000000080300780c */ /* 0x040fe20000f24270 */
[----:B------:R-:W-:Y:S01]  /*3f70*/  @P3 STG.E.U16 desc[UR36][R8.64+0x32], R39 ;  /* 0x0000322708003986 */ /* 0x000fe2000c101524 */
[----:B------:R-:W-:-:S02]  /*3f80*/  ISETP.GT.AND P2, PT, R3, 0x8, P0 ;  /* 0x000000080300780c */ /* 0x000fc40000744270 */
[C---:B------:R-:W-:Y:S01]  /*3f90*/  ISETP.GT.AND P0, PT, R4.reuse, 0x29, PT ;  /* 0x000000290400780c */ /* 0x040fe20003f04270 */
[----:B------:R-:W-:Y:S01]  /*3fa0*/  @P4 STG.E.U16 desc[UR36][R6.64+0x40], R40 ;  /* 0x0000402806004986 */ /* 0x000fe2000c101524 */
[----:B------:R-:W-:Y:S02]  /*3fb0*/  ISETP.GT.AND P4, PT, R4, 0x28, PT ;  /* 0x000000280400780c */ /* 0x000fe40003f84270 */
[----:B------:R-:W-:Y:S01]  /*3fc0*/  F2FP.F16.F32.PACK_AB R42, RZ, R42 ;  /* 0x0000002aff2a723e */ /* 0x000fe200000000ff */
[----:B------:R-:W-:Y:S01]  /*3fd0*/  @P5 STG.E.U16 desc[UR36][R6.64+0x42], R41 ;  /* 0x0000422906005986 */ /* 0x000fe2000c101524 */
[C---:B------:R-:W-:Y:S02]  /*3fe0*/  ISETP.GT.AND P5, PT, R3.reuse, RZ, P4 ;  /* 0x000000ff0300720c */ /* 0x040fe400027a4270 */
[----:B------:R-:W-:Y:S01]  /*3ff0*/  ISETP.GT.AND P3, PT, R3, RZ, P0 ;  /* 0x000000ff0300720c */ /* 0x000fe20000764270 */
[----:B------:R-:W-:Y:S01]  /*4000*/  @P1 STG.E.U16 desc[UR36][R8.64+0x40], R42 ;  /* 0x0000402a08001986 */ /* 0x000fe2000c101524 */
[----:B------:R-:W-:-:S02]  /*4010*/  F2FP.F16.F32.PACK_AB R43, RZ, R43 ;  /* 0x0000002bff2b723e */ /* 0x000fc400000000ff */
[----:B------:R-:W-:Y:S02]  /*4020*/  F2FP.F16.F32.PACK_AB R44, RZ, R44 ;  /* 0x0000002cff2c723e */ /* 0x000fe400000000ff */
[C---:B------:R-:W-:Y:S01]  /*4030*/  ISETP.GT.AND P4, PT, R3.reuse, 0x8, P4 ;  /* 0x000000080300780c */ /* 0x040fe20002784270 */
[----:B------:R-:W-:Y:S01]  /*4040*/  @P2 STG.E.U16 desc[UR36][R8.64+0x42], R43 ;  /* 0x0000422b08002986 */ /* 0x000fe2000c101524 */
[----:B------:R-:W-:Y:S02]  /*4050*/  F2FP.F16.F32.PACK_AB R45, RZ, R45 ;  /* 0x0000002dff2d723e */ /* 0x000fe400000000ff */
[C---:B------:R-:W-:Y:S01]  /*4060*/  ISETP.GT.AND P2, PT, R4.reuse, 0x31, PT ;  /* 0x000000310400780c */ /* 0x040fe20003f44270 */
[----:B------:R-:W-:Y:S01]  /*4070*/  @P5 STG.E.U16 desc[UR36][R6.64+0x50], R44 ;  /* 0x0000502c06005986 */ /* 0x000fe2000c101524 */
[----:B------:R-:W-:Y:S02]  /*4080*/  ISETP.GT.AND P5, PT, R3, 0x8, P0 ;  /* 0x000000080300780c */ /* 0x000fe400007a4270 */
[C---:B------:R-:W-:Y:S01]  /*4090*/  ISETP.GT.AND P1, PT, R4.reuse, 0x38, PT ;  /* 0x000000380400780c */ /* 0x040fe20003f24270 */
[----:B------:R-:W-:Y:S01]  /*40a0*/  @P3 STG.E.U16 desc[UR36][R6.64+0x52], R45 ;  /* 0x0000522d06003986 */ /* 0x000fe2000c101524 */
[----:B------:R-:W-:-:S02]  /*40b0*/  ISETP.GT.AND P3, PT, R4, 0x30, PT ;  /* 0x000000300400780c */ /* 0x000fc40003f64270 */
[----:B------:R-:W-:Y:S01]  /*40c0*/  ISETP.GT.AND P0, PT, R4, 0x39, PT ;  /* 0x000000390400780c */ /* 0x000fe20003f04270 */
[----:B------:R-:W-:Y:S01]  /*40d0*/  @P4 IMAD.MOV.U32 R4, RZ, RZ, R8 ;  /* 0x000000ffff044224 */ /* 0x000fe200078e0008 */
[----:B------:R-:W-:Y:S01]  /*40e0*/  F2FP.F16.F32.PACK_AB R46, RZ, R46 ;  /* 0x0000002eff2e723e */ /* 0x000fe200000000ff */
[----:B------:R-:W-:Y:S01]  /*40f0*/  @P4 IMAD.MOV.U32 R5, RZ, RZ, R9 ;  /* 0x000000ffff054224 */ /* 0x000fe200078e0009 */
[----:B------:R-:W-:Y:S02]  /*4100*/  F2FP.F16.F32.PACK_AB R47, RZ, R47 ;  /* 0x0000002fff2f723e */ /* 0x000fe400000000ff */
[----:B------:R-:W-:Y:S02]  /*4110*/  F2FP.F16.F32.PACK_AB R48, RZ, R48 ;  /* 0x00000030ff30723e */ /* 0x000fe400000000ff */
[----:B------:R0:W-:Y:S01]  /*4120*/  @P4 STG.E.U16 desc[UR36][R4.64+0x50], R46 ;  /* 0x0000502e04004986 */ /* 0x0001e2000c101524 */
[----:B------:R-:W-:Y:S02]  /*4130*/  ISETP.GT.AND P4, PT, R3, RZ, P2 ;  /* 0x000000ff0300720c */ /* 0x000fe40001784270 */
[----:B------:R-:W-:-:S02]  /*4140*/  F2FP.F16.F32.PACK_AB R49, RZ, R49 ;  /* 0x00000031ff31723e */ /* 0x000fc400000000ff */
[----:B------:R-:W-:Y:S02]  /*4150*/  ISETP.GT.AND P2, PT, R3, 0x8, P2 ;  /* 0x000000080300780c */ /* 0x000fe40001744270 */
[----:B------:R-:W-:Y:S02]  /*4160*/  F2FP.F16.F32.PACK_AB R50, RZ, R50 ;  /* 0x00000032ff32723e */ /* 0x000fe400000000ff */
[----:B------:R-:W-:Y:S02]  /*4170*/  F2FP.F16.F32.PACK_AB R51, RZ, R51 ;  /* 0x00000033ff33723e */ /* 0x000fe400000000ff */
[----:B------:R-:W-:Y:S01]  /*4180*/  F2FP.F16.F32.PACK_AB R52, RZ, R52 ;  /* 0x00000034ff34723e */ /* 0x000fe200000000ff */
[----:B0-----:R-:W-:Y:S01]  /*4190*/  @P5 IMAD.MOV.U32 R4, RZ, RZ, R8 ;  /* 0x000000ffff045224 */ /* 0x001fe200078e0008 */
[----:B------:R-:W-:Y:S01]  /*41a0*/  F2FP.F16.F32.PACK_AB R53, RZ, R53 ;  /* 0x00000035ff35723e */ /* 0x000fe200000000ff */
[----:B------:R-:W-:Y:S01]  /*41b0*/  @P5 IMAD.MOV.U32 R5, RZ, RZ, R9 ;  /* 0x000000ffff055224 */ /* 0x000fe200078e0009 */
[----:B------:R-:W-:-:S02]  /*41c0*/  F2FP.F16.F32.PACK_AB R54, RZ, R54 ;  /* 0x00000036ff36723e */ /* 0x000fc400000000ff */
[----:B------:R-:W-:Y:S02]  /*41d0*/  F2FP.F16.F32.PACK_AB R55, RZ, R55 ;  /* 0x00000037ff37723e */ /* 0x000fe400000000ff */
[----:B------:R0:W-:Y:S01]  /*41e0*/  @P5 STG.E.U16 desc[UR36][R4.64+0x52], R47 ;  /* 0x0000522f04005986 */ /* 0x0001e2000c101524 */
[C---:B------:R-:W-:Y:S02]  /*41f0*/  ISETP.GT.AND P5, PT, R3.reuse, RZ, P3 ;  /* 0x000000ff0300720c */ /* 0x040fe40001fa4270 */
[----:B------:R-:W-:-:S11]  /*4200*/  ISETP.GT.AND P3, PT, R3, 0x8, P3 ;  /* 0x000000080300780c */ /* 0x000fd60001f64270 */
[----:B0-----:R-:W-:Y:S02]  /*4210*/  @P5 IMAD.MOV.U32 R4, RZ, RZ, R6 ;  /* 0x000000ffff045224 */ /* 0x001fe400078e0006 */
[----:B------:R-:W-:-:S05]  /*4220*/  @P5 IMAD.MOV.U32 R5, RZ, RZ, R7 ;  /* 0x000000ffff055224 */ /* 0x000fca00078e0007 */
[----:B------:R0:W-:Y:S01]  /*4230*/  @P5 STG.E.U16 desc[UR36][R4.64+0x60], R48 ;  /* 0x0000603004005986 */ /* 0x0001e2000c101524 */
[C---:B------:R-:W-:Y:S02]  /*4240*/  ISETP.GT.AND P5, PT, R3.reuse, RZ, P0 ;  /* 0x000000ff0300720c */ /* 0x040fe400007a4270 */
[----:B------:R-:W-:Y:S01]  /*4250*/  ISETP.GT.AND P0, PT, R3, 0x8, P0 ;  /* 0x000000080300780c */ /* 0x000fe20000704270 */
[----:B0-----:R-:W-:Y:S02]  /*4260*/  @P4 IMAD.MOV.U32 R4, RZ, RZ, R6 ;  /* 0x000000ffff044224 */ /* 0x001fe400078e0006 */
[----:B------:R-:W-:-:S05]  /*4270*/  @P4 IMAD.MOV.U32 R5, RZ, RZ, R7 ;  /* 0x000000ffff054224 */ /* 0x000fca00078e0007 */
[----:B------:R0:W-:Y:S01]  /*4280*/  @P4 STG.E.U16 desc[UR36][R4.64+0x62], R49 ;  /* 0x0000623104004986 */ /* 0x0001e2000c101524 */
[C---:B------:R-:W-:Y:S02]  /*4290*/  ISETP.GT.AND P4, PT, R3.reuse, RZ, P1 ;  /* 0x000000ff0300720c */ /* 0x040fe40000f84270 */
[----:B------:R-:W-:Y:S01]  /*42a0*/  ISETP.GT.AND P1, PT, R3, 0x8, P1 ;  /* 0x000000080300780c */ /* 0x000fe20000f24270 */
[----:B0-----:R-:W-:Y:S02]  /*42b0*/  @P3 IMAD.MOV.U32 R4, RZ, RZ, R8 ;  /* 0x000000ffff043224 */ /* 0x001fe400078e0008 */
[----:B------:R-:W-:-:S05]  /*42c0*/  @P3 IMAD.MOV.U32 R5, RZ, RZ, R9 ;  /* 0x000000ffff053224 */ /* 0x000fca00078e0009 */
[----:B------:R0:W-:Y:S02]  /*42d0*/  @P3 STG.E.U16 desc[UR36][R4.64+0x60], R50 ;  /* 0x0000603204003986 */ /* 0x0001e4000c101524 */
[----:B0-----:R-:W-:Y:S02]  /*42e0*/  @P2 IMAD.MOV.U32 R4, RZ, RZ, R8 ;  /* 0x000000ffff042224 */ /* 0x001fe400078e0008 */
[----:B------:R-:W-:-:S05]  /*42f0*/  @P2 IMAD.MOV.U32 R5, RZ, RZ, R9 ;  /* 0x000000ffff052224 */ /* 0x000fca00078e0009 */
[----:B------:R0:W-:Y:S02]  /*4300*/  @P2 STG.E.U16 desc[UR36][R4.64+0x62], R51 ;  /* 0x0000623304002986 */ /* 0x0001e4000c101524 */
[----:B0-----:R-:W-:Y:S02]  /*4310*/  @P4 IMAD.MOV.U32 R4, RZ, RZ, R6 ;  /* 0x000000ffff044224 */ /* 0x001fe400078e0006 */
[----:B------:R-:W-:-:S05]  /*4320*/  @P4 IMAD.MOV.U32 R5, RZ, RZ, R7 ;  /* 0x000000ffff054224 */ /* 0x000fca00078e0007 */
[----:B------:R0:W-:Y:S04]  /*4330*/  @P4 STG.E.U16 desc[UR36][R4.64+0x70], R52 ;  /* 0x0000703404004986 */ /* 0x0001e8000c101524 */
[----:B------:R1:W-:Y:S01]  /*4340*/  @P5 STG.E.U16 desc[UR36][R6.64+0x72], R53 ;  /* 0x0000723506005986 */ /* 0x0003e2000c101524 */
[----:B0-----:R-:W-:Y:S02]  /*4350*/  @P1 IMAD.MOV.U32 R4, RZ, RZ, R8 ;  /* 0x000000ffff041224 */ /* 0x001fe400078e0008 */
[----:B------:R-:W-:-:S05]  /*4360*/  @P1 IMAD.MOV.U32 R5, RZ, RZ, R9 ;  /* 0x000000ffff051224 */ /* 0x000fca00078e0009 */
[----:B------:R1:W-:Y:S04]  /*4370*/  @P1 STG.E.U16 desc[UR36][R4.64+0x70], R54 ;  /* 0x0000703604001986 */ /* 0x0003e8000c101524 */
[----:B------:R1:W-:Y:S02]  /*4380*/  @P0 STG.E.U16 desc[UR36][R8.64+0x72], R55 ;  /* 0x0000723708000986 */ /* 0x0003e4000c101524 */
.L_x_90:
[----:B------:R-:W-:Y:S05]  /*4390*/  BSYNC B0 ;  /* 0x0000000000007941 */ /* 0x000fea0003800000 */
.L_x_28:
[----:B------:R-:W-:Y:S01]  /*43a0*/  IADD3 R16, P0, R16, UR38, RZ ;  /* 0x0000002610107c10 */ /* 0x000fe2000ff1e0ff */
[----:B------:R-:W-:Y:S01]  /*43b0*/  ULDC.64 UR4, c[0x0][0x650] ;  /* 0x0001940000047ab9 */ /* 0x000fe20000000a00 */
[----:B------:R-:W-:Y:S01]  /*43c0*/  PRMT R3, RZ, 0x7610, R3 ;  /* 0x00007610ff037816 */ /* 0x000fe20000000003 */
[----:B------:R-:W-:Y:S01]  /*43d0*/  IMAD.MOV.U32 R68, RZ, RZ, -0x1 ;  /* 0xffffffffff447424 */ /* 0x000fe200078e00ff */
[----:B------:R-:W-:Y:S01]  /*43e0*/  IADD3.X R17, R17, UR41, RZ, P0, !PT ;  /* 0x0000002911117c10 */ /* 0x000fe200087fe4ff */
[----:B------:R-:W-:Y:S01]  /*43f0*/  IMAD.MOV.U32 R67, RZ, RZ, -0x1 ;  /* 0xffffffffff437424 */ /* 0x000fe200078e00ff */
[----:B------:R-:W-:-:S04]  /*4400*/  ISETP.GE.U32.AND P0, PT, R16, UR4, PT ;  /* 0x0000000410007c0c */ /* 0x000fc8000bf06070 */
[----:B------:R-:W-:-:S13]  /*4410*/  ISETP.GE.U32.AND.EX P0, PT, R17, UR5, PT, P0 ;  /* 0x0000000511007c0c */ /* 0x000fda000bf06100 */
[----:B------:R-:W-:Y:S05]  /*4420*/  @P0 BRA `(.L_x_91) ;  /* 0x00000004004c0947 */ /* 0x000fea0003800000 */
[----:B-12-4-:R-:W1:Y:S01]  /*4430*/  LDC.64 R10, c[0x0][0x628] ;  /* 0x00018a00ff0a7b82 */ /* 0x016e620000000a00 */
[----:B---3--:R-:W2:Y:S01]  /*4440*/  S2R R12, SR_CTAID.X ;  /* 0x00000000000c7919 */ /* 0x008ea20000002500 */
[----:B------:R-:W-:Y:S02]  /*4450*/  IMAD.MOV.U32 R8, RZ, RZ, R16 ;  /* 0x000000ffff087224 */ /* 0x000fe400078e0010 */
[----:B------:R-:W-:Y:S01]  /*4460*/  IMAD.MOV.U32 R9, RZ, RZ, R17 ;  /* 0x000000ffff097224 */ /* 0x000fe200078e0011 */
[----:B------:R-:W3:Y:S03]  /*4470*/  S2R R20, SR_CTAID.Y ;  /* 0x0000000000147919 */ /* 0x000ee60000002600 */
[----:B------:R-:W4:Y:S08]  /*4480*/  LDC R0, c[0x0][0x630] ;  /* 0x00018c00ff007b82 */ /* 0x000f300000000800 */
[----:B------:R-:W0:Y:S01]  /*4490*/  LDC.64 R14, c[0x0][0x620] ;  /* 0x00018800ff0e7b82 */ /* 0x000e220000000a00 */
[----:B-1----:R-:W-:-:S04]  /*44a0*/  ISETP.NE.U32.AND P0, PT, R10, RZ, PT ;  /* 0x000000ff0a00720c */ /* 0x002fc80003f05070 */
[----:B------:R-:W-:-:S13]  /*44b0*/  ISETP.NE.AND.EX P0, PT, R11, RZ, PT, P0 ;  /* 0x000000ff0b00720c */ /* 0x000fda0003f05300 */
[----:B0-234-:R-:W-:Y:S05]  /*44c0*/  @!P0 BRA `(.L_x_92) ;  /* 0x0000000000288947 */ /* 0x01dfea0003800000 */
        /* <DEDUP_REMOVED lines=10> */
.L_x_92:
[-CC-:B------:R-:W-:Y:S01]  /*4570*/  SHF.R.U64 R67, R8, R0.reuse, R9.reuse ;  /* 0x0000000008437219 */ /* 0x180fe20000001209 */
[----:B------:R-:W0:Y:S01]  /*4580*/  LDC.64 R26, c[0x0][0x640] ;  /* 0x00019000ff1a7b82 */ /* 0x000e220000000a00 */
[----:B------:R-:W-:Y:S01]  /*4590*/  SHF.R.U32.HI R0, RZ, R0, R9 ;  /* 0x00000000ff007219 */ /* 0x000fe20000011609 */
[----:B------:R-:W-:Y:S01]  /*45a0*/  ULDC UR4, c[0x0][0x150] ;  /* 0x0000540000047ab9 */ /* 0x000fe20000000800 */
[----:B------:R-:W-:Y:S02]  /*45b0*/  IADD3 R3, P0, RZ, -R67, RZ ;  /* 0x80000043ff037210 */ /* 0x000fe40007f1e0ff */
[----:B------:R-:W-:-:S03]  /*45c0*/  I2FP.F32.U32 R7, R12 ;  /* 0x0000000c00077245 */ /* 0x000fc60000201000 */
[----:B------:R-:W1:Y:S01]  /*45d0*/  LDC R6, c[0x0][0x618] ;  /* 0x00018600ff067b82 */ /* 0x000e620000000800 */
[----:B------:R-:W-:Y:S02]  /*45e0*/  IMAD.X R5, RZ, RZ, ~R0, P0 ;  /* 0x000000ffff057224 */ /* 0x000fe400000e0e00 */
[----:B------:R-:W-:Y:S01]  /*45f0*/  FMUL R7, R7, UR4 ;  /* 0x0000000407077c20 */ /* 0x000fe20008400000 */
[----:B------:R-:W-:Y:S01]  /*4600*/  ULDC UR4, c[0x0][0x154] ;  /* 0x0000550000047ab9 */ /* 0x000fe20000000800 */
[-C--:B------:R-:W-:Y:S02]  /*4610*/  IMAD R0, R5, R14.reuse, RZ ;  /* 0x0000000e05007224 */ /* 0x080fe400078e02ff */
[C---:B------:R-:W-:Y:S01]  /*4620*/  IMAD.WIDE.U32 R4, R3.reuse, R14, R16 ;  /* 0x0000000e03047225 */ /* 0x040fe200078e0010 */
[----:B------:R-:W2:Y:S01]  /*4630*/  LDC R8, c[0x0][0x608] ;  /* 0x00018200ff087b82 */ /* 0x000ea20000000800 */
[----:B------:R-:W3:Y:S02]  /*4640*/  F2I.U32.TRUNC.NTZ R7, R7 ;  /* 0x0000000700077305 */ /* 0x000ee4000020f000 */
[----:B------:R-:W-:Y:S01]  /*4650*/  IMAD R3, R3, R15, R0 ;  /* 0x0000000f03037224 */ /* 0x000fe200078e0200 */
[----:B------:R-:W-:-:S03]  /*4660*/  I2FP.F32.U32 R0, R20 ;  /* 0x0000001400007245 */ /* 0x000fc60000201000 */
[----:B------:R-:W-:Y:S01]  /*4670*/  IMAD.IADD R3, R5, 0x1, R3 ;  /* 0x0000000105037824 */ /* 0x000fe200078e0203 */
[----:B------:R-:W4:Y:S01]  /*4680*/  LDC R11, c[0x0][0x658] ;  /* 0x00019600ff0b7b82 */ /* 0x000f220000000800 */
[----:B0-----:R-:W-:-:S04]  /*4690*/  ISETP.NE.U32.AND P0, PT, R26, RZ, PT ;  /* 0x000000ff1a00720c */ /* 0x001fc80003f05070 */
[----:B------:R-:W-:-:S03]  /*46a0*/  ISETP.NE.AND.EX P0, PT, R27, RZ, PT, P0 ;  /* 0x000000ff1b00720c */ /* 0x000fc60003f05300 */
[----:B------:R-:W0:Y:S01]  /*46b0*/  LDC R9, c[0x0][0x144] ;  /* 0x00005100ff097b82 */ /* 0x000e220000000800 */
[-C--:B-1----:R-:W-:Y:S01]  /*46c0*/  SHF.R.U64 R10, R4, R6.reuse, R3 ;  /* 0x00000006040a7219 */ /* 0x082fe20000001203 */
[----:B---3--:R-:W-:Y:S01]  /*46d0*/  IMAD.MOV R7, RZ, RZ, -R7 ;  /* 0x000000ffff077224 */ /* 0x008fe200078e0a07 */
[----:B------:R-:W-:Y:S01]  /*46e0*/  SHF.R.U32.HI R3, RZ, R6, R3 ;  /* 0x00000006ff037219 */ /* 0x000fe20000011603 */
[----:B------:R-:W-:-:S04]  /*46f0*/  FMUL R6, R0, UR4 ;  /* 0x0000000400067c20 */ /* 0x000fc80008400000 */
[----:B------:R-:W1:Y:S01]  /*4700*/  LDC R21, c[0x0][0x148] ;  /* 0x00005200ff157b82 */ /* 0x000e620000000800 */
[----:B------:R3:W0:Y:S01]  /*4710*/  F2I.U32.TRUNC.NTZ R14, R6 ;  /* 0x00000006000e7305 */ /* 0x000622000020f000 */
[-CC-:B--2---:R-:W-:Y:S02]  /*4720*/  SHF.R.U64 R13, R10, R8.reuse, R3.reuse ;  /* 0x000000080a0d7219 */ /* 0x184fe40000001203 */
[----:B------:R-:W-:-:S04]  /*4730*/  SHF.R.U32.HI R0, RZ, R8, R3 ;  /* 0x00000008ff007219 */ /* 0x000fc80000011603 */
[----:B-----5:R-:W2:Y:S01]  /*4740*/  LDC R24, c[0x0][0x648] ;  /* 0x00019200ff187b82 */ /* 0x020ea20000000800 */
[-CC-:B----4-:R-:W-:Y:S02]  /*4750*/  SHF.R.U64 R15, R13, R11.reuse, R0.reuse ;  /* 0x0000000b0d0f7219 */ /* 0x190fe40000001200 */
[----:B------:R-:W-:-:S03]  /*4760*/  SHF.R.U32.HI R5, RZ, R11, R0 ;  /* 0x0000000bff057219 */ /* 0x000fc60000011600 */
[----:B------:R-:W-:Y:S02]  /*4770*/  IMAD.MOV.U32 R4, RZ, RZ, R15 ;  /* 0x000000ffff047224 */ /* 0x000fe400078e000f */
[----:B------:R-:W4:Y:S01]  /*4780*/  LDC R28, c[0x0][0x638] ;  /* 0x00018e00ff1c7b82 */ /* 0x000f220000000800 */
[----:B0-----:R-:W-:-:S07]  /*4790*/  IMAD R25, R9, R7, R12 ;  /* 0x0000000709197224 */ /* 0x001fce00078e020c */
[----:B------:R-:W0:Y:S08]  /*47a0*/  LDC R29, c[0x0][0x610] ;  /* 0x00018400ff1d7b82 */ /* 0x000e300000000800 */
[----:B------:R-:W0:Y:S01]  /*47b0*/  LDC R30, c[0x0][0x600] ;  /* 0x00018000ff1e7b82 */ /* 0x000e220000000800 */
[----:B-123--:R-:W-:Y:S05]  /*47c0*/  @!P0 BRA `(.L_x_93) ;  /* 0x0000000000288947 */ /* 0x00efea0003800000 */
        /* <DEDUP_REMOVED lines=10> */
.L_x_93:
[----:B------:R-:W-:Y:S01]  /*4870*/  ISETP.NE.AND P0, PT, R2, 0x1, PT ;  /* 0x000000010200780c */ /* 0x000fe20003f05270 */
[----:B------:R-:W-:Y:S01]  /*4880*/  IMAD.MOV R14, RZ, RZ, -R14 ;  /* 0x000000ffff0e7224 */ /* 0x000fe200078e0a0e */
[----:B------:R-:W-:Y:S02]  /*4890*/  SHF.R.U64 R3, R4, R24, R5 ;  /* 0x0000001804037219 */ /* 0x000fe40000001205 */
[----:B------:R-:W-:Y:S02]  /*48a0*/  LOP3.LUT R0, R13, R64, RZ, 0xc0, !PT ;  /* 0x000000400d007212 */ /* 0x000fe400078ec0ff */
[----:B------:R-:W-:Y:S01]  /*48b0*/  LOP3.LUT R10, R10, R63, RZ, 0xc0, !PT ;  /* 0x0000003f0a0a7212 */ /* 0x000fe200078ec0ff */
[----:B------:R-:W-:Y:S02]  /*48c0*/  IMAD.MOV R4, RZ, RZ, -R3 ;  /* 0x000000ffff047224 */ /* 0x000fe400078e0a03 */
[----:B------:R-:W-:Y:S02]  /*48d0*/  IMAD R0, R59, R3, R0 ;  /* 0x000000033b007224 */ /* 0x000fe400078e0200 */
[----:B----4-:R-:W-:-:S02]  /*48e0*/  IMAD R3, R4, R28, R15 ;  /* 0x0000001c04037224 */ /* 0x010fc400078e020f */
[----:B------:R-:W-:Y:S02]  /*48f0*/  @P0 IMAD R25, R21, R14, R20 ;  /* 0x0000000e15190224 */ /* 0x000fe400078e0214 */
[----:B0-----:R-:W-:Y:S02]  /*4900*/  IMAD R5, R3, R30, R10 ;  /* 0x0000001e03057224 */ /* 0x001fe400078e020a */
[----:B------:R-:W-:Y:S02]  /*4910*/  IMAD R0, R0, R29, R25 ;  /* 0x0000001d00007224 */ /* 0x000fe400078e0219 */
[----:B------:R-:W-:-:S03]  /*4920*/  IMAD.MOV.U32 R4, RZ, RZ, 0x1 ;  /* 0x00000001ff047424 */ /* 0x000fc600078e00ff */
[----:B------:R-:W-:Y:S02]  /*4930*/  SEL R68, R5, R0, !P0 ;  /* 0x0000000005447207 */ /* 0x000fe40004000000 */
[----:B------:R-:W-:Y:S02]  /*4940*/  PRMT R3, R4, 0x7610, R3 ;  /* 0x0000761004037816 */ /* 0x000fe40000000003 */
[----:B------:R-:W-:-:S07]  /*4950*/  SEL R0, R0, R5, !P0 ;  /* 0x0000000500007207 */ /* 0x000fce0004000000 */
.L_x_91:
[----:B------:R-:W-:Y:S01]  /*4960*/  UIADD3 UR42, UR43, UR42, URZ ;  /* 0x0000002a2b2a7290 */ /* 0x000fe2000fffe03f */
[----:B------:R-:W-:Y:S01]  /*4970*/  LOP3.LUT P0, RZ, R3, 0xff, RZ, 0xc0, !PT ;  /* 0x000000ff03ff7812 */ /* 0x000fe2000780c0ff */
[----:B------:R-:W-:Y:S02]  /*4980*/  IMAD.MOV.U32 R69, RZ, RZ, R0 ;  /* 0x000000ffff457224 */ /* 0x000fe400078e0000 */
[----:B------:R-:W-:Y:S02]  /*4990*/  USHF.R.U32.HI UR4, URZ, 0x2, UR42 ;  /* 0x000000023f047899 */ /* 0x000fe4000801162a */
[----:B------:R-:W-:Y:S02]  /*49a0*/  UISETP.GT.U32.AND UP1, UPT, UR42, 0x3, UPT ;  /* 0x000000032a00788c */ /* 0x000fe4000bf24070 */
[----:B------:R-:W-:Y:S02]  /*49b0*/  ULOP3.LUT UR4, UR4, 0x1, URZ, 0xc0, !UPT ;  /* 0x0000000104047892 */ /* 0x000fe4000f8ec03f */
[----:B------:R-:W-:-:S02]  /*49c0*/  UISETP.LT.U32.AND UP1, UPT, UR43, 0x4, UP1 ;  /* 0x000000042b00788c */ /* 0x000fc40008f21070 */
[----:B------:R-:W-:Y:S02]  /*49d0*/  UISETP.NE.U32.AND UP0, UPT, UR4, 0x1, UPT ;  /* 0x000000010400788c */ /* 0x000fe4000bf05070 */
[----:B------:R-:W-:Y:S02]  /*49e0*/  USEL UR5, URZ, 0x1, !UP1 ;  /* 0x000000013f057887 */ /* 0x000fe4000c800000 */
[----:B------:R-:W-:Y:S02]  /*49f0*/  UISETP.GT.U32.AND UP0, UPT, UR43, 0x3, !UP0 ;  /* 0x000000032b00788c */ /* 0x000fe4000c704070 */
[----:B------:R-:W-:Y:S02]  /*4a00*/  ULOP3.LUT UR42, UR42, 0x3, URZ, 0xc0, !UPT ;  /* 0x000000032a2a7892 */ /* 0x000fe4000f8ec03f */
[----:B------:R-:W-:-:S04]  /*4a10*/  USEL UR4, URZ, 0x1, !UP0 ;  /* 0x000000013f047887 */ /* 0x000fc8000c000000 */
[----:B------:R-:W-:Y:S01]  /*4a20*/  ULOP3.LUT UR40, UR4, UR40, UR5, 0x96, !UPT ;  /* 0x0000002804287292 */ /* 0x000fe2000f8e9605 */
[----:B------:R-:W-:Y:S11]  /*4a30*/  @P0 BRA `(.L_x_94) ;  /* 0xffffffc400e00947 */ /* 0x000ff6000383ffff */
[----:B------:R-:W-:Y:S05]  /*4a40*/  EXIT ;  /* 0x000000000000794d */ /* 0x000fea0003800000 */
.L_x_3:
        /* <DEDUP_REMOVED lines=26> */
.L_x_96:
[--C-:B------:R-:W-:Y:S01]  /*4bf0*/  SHF.R.U64 R14, R12, R20, R13.reuse ;  /* 0x000000140c0e7219 */ /* 0x100fe2000000120d */
[----:B------:R-:W0:Y:S01]  /*4c00*/  LDC R24, c[0x0][0x618] ;  /* 0x00018600ff187b82 */ /* 0x000e220000000800 */
[----:B------:R-:W-:Y:S01]  /*4c10*/  I2FP.F32.U32 R8, R6 ;  /* 0x0000000600087245 */ /* 0x000fe20000201000 */
[----:B------:R-:W-:Y:S01]  /*4c20*/  ULDC UR4, c[0x0][0x150] ;  /* 0x0000540000047ab9 */ /* 0x000fe20000000800 */
[----:B------:R-:W-:Y:S02]  /*4c30*/  SHF.R.U32.HI R7, RZ, R20, R13 ;  /* 0x00000014ff077219 */ /* 0x000fe4000001160d */
[----:B------:R-:W-:Y:S01]  /*4c40*/  IADD3 R11, P0, RZ, -R14, RZ ;  /* 0x8000000eff0b7210 */ /* 0x000fe20007f1e0ff */
[----:B------:R-:W-:Y:S01]  /*4c50*/  FMUL R13, R8, UR4 ;  /* 0x00000004080d7c20 */ /* 0x000fe20008400000 */
[----:B------:R-:W-:Y:S01]  /*4c60*/  ULDC UR4, c[0x0][0x154] ;  /* 0x0000550000047ab9 */ /* 0x000fe20000000800 */
[----:B------:R-:W1:Y:S02]  /*4c70*/  LDC.64 R26, c[0x0][0x640] ;  /* 0x00019000ff1a7b82 */ /* 0x000e640000000a00 */
[----:B------:R-:W-:-:S02]  /*4c80*/  IMAD.X R7, RZ, RZ, ~R7, P0 ;  /* 0x000000ffff077224 */ /* 0x000fc400000e0e07 */
[----:B------:R-:W2:Y:S01]  /*4c90*/  F2I.U32.TRUNC.NTZ R13, R13 ;  /* 0x0000000d000d7305 */ /* 0x000ea2000020f000 */
[----:B------:R-:W-:-:S03]  /*4ca0*/  IMAD.WIDE.U32 R8, R11, R22, R16 ;  /* 0x000000160b087225 */ /* 0x000fc600078e0010 */
[----:B------:R-:W3:Y:S01]  /*4cb0*/  LDC R15, c[0x0][0x144] ;  /* 0x00005100ff0f7b82 */ /* 0x000ee20000000800 */
[----:B------:R-:W-:-:S04]  /*4cc0*/  IMAD R10, R7, R22, RZ ;  /* 0x00000016070a7224 */ /* 0x000fc800078e02ff */
[----:B------:R-:W-:Y:S02]  /*4cd0*/  IMAD R7, R11, R23, R10 ;  /* 0x000000170b077224 */ /* 0x000fe400078e020a */
[----:B------:R-:W-:Y:S01]  /*4ce0*/  IMAD.MOV.U32 R10, RZ, RZ, -0x1 ;  /* 0xffffffffff0a7424 */ /* 0x000fe200078e00ff */
[----:B------:R-:W4:Y:S01]  /*4cf0*/  LDC R20, c[0x0][0x608] ;  /* 0x00018200ff147b82 */ /* 0x000f220000000800 */
[----:B------:R-:W-:Y:S01]  /*4d00*/  IMAD.IADD R7, R9, 0x1, R7 ;  /* 0x0000000109077824 */ /* 0x000fe200078e0207 */
[----:B------:R-:W-:-:S04]  /*4d10*/  I2FP.F32.U32 R9, R3 ;  /* 0x0000000300097245 */ /* 0x000fc80000201000 */
[-C--:B0-----:R-:W-:Y:S01]  /*4d20*/  SHF.R.U64 R12, R8, R24.reuse, R7 ;  /* 0x00000018080c7219 */ /* 0x081fe20000001207 */
[----:B--2---:R-:W-:Y:S01]  /*4d30*/  IMAD.MOV R8, RZ, RZ, -R13 ;  /* 0x000000ffff087224 */ /* 0x004fe200078e0a0d */
[----:B------:R-:W0:Y:S01]  /*4d40*/  LDC R11, c[0x0][0x658] ;  /* 0x00019600ff0b7b82 */ /* 0x000e220000000800 */
[----:B-1----:R-:W-:Y:S01]  /*4d50*/  ISETP.NE.U32.AND P0, PT, R26, RZ, PT ;  /* 0x000000ff1a00720c */ /* 0x002fe20003f05070 */
[----:B------:R-:W-:Y:S01]  /*4d60*/  FMUL R9, R9, UR4 ;  /* 0x0000000409097c20 */ /* 0x000fe20008400000 */
[----:B------:R-:W-:Y:S02]  /*4d70*/  SHF.R.U32.HI R7, RZ, R24, R7 ;  /* 0x00000018ff077219 */ /* 0x000fe40000011607 */
[----:B------:R-:W-:-:S03]  /*4d80*/  ISETP.NE.AND.EX P0, PT, R27, RZ, PT, P0 ;  /* 0x000000ff1b00720c */ /* 0x000fc60003f05300 */
[----:B------:R-:W1:Y:S01]  /*4d90*/  LDC R22, c[0x0][0x148] ;  /* 0x00005200ff167b82 */ /* 0x000e620000000800 */
[----:B---3--:R-:W-:Y:S02]  /*4da0*/  IMAD R23, R15, R8, R6 ;  /* 0x000000080f177224 */ /* 0x008fe400078e0206 */
[----:B------:R-:W-:-:S05]  /*4db0*/  IMAD.MOV.U32 R8, RZ, RZ, 0x1 ;  /* 0x00000001ff087424 */ /* 0x000fca00078e00ff */
[----:B------:R-:W2:Y:S01]  /*4dc0*/  LDC R21, c[0x0][0x600] ;  /* 0x00018000ff157b82 */ /* 0x000ea20000000800 */
[-CC-:B----4-:R-:W-:Y:S02]  /*4dd0*/  SHF.R.U64 R15, R12, R20.reuse, R7.reuse ;  /* 0x000000140c0f7219 */ /* 0x190fe40000001207 */
[----:B------:R-:W-:Y:S02]  /*4de0*/  SHF.R.U32.HI R6, RZ, R20, R7 ;  /* 0x00000014ff067219 */ /* 0x000fe40000011607 */
[----:B------:R3:W4:Y:S03]  /*4df0*/  F2I.U32.TRUNC.NTZ R20, R9 ;  /* 0x0000000900147305 */ /* 0x000726000020f000 */
[----:B------:R-:W1:Y:S01]  /*4e00*/  LDC R25, c[0x0][0x648] ;  /* 0x00019200ff197b82 */ /* 0x000e620000000800 */
[-C--:B0-----:R-:W-:Y:S02]  /*4e10*/  SHF.R.U64 R19, R15, R11.reuse, R6 ;  /* 0x0000000b0f137219 */ /* 0x081fe40000001206 */
[----:B------:R-:W-:-:S02]  /*4e20*/  SHF.L.U32 R10, R10, R11, RZ ;  /* 0x0000000b0a0a7219 */ /* 0x000fc400000006ff */
[-C--:B------:R-:W-:Y:S01]  /*4e30*/  SHF.R.U32.HI R7, RZ, R11.reuse, R6 ;  /* 0x0000000bff077219 */ /* 0x080fe20000011606 */
[----:B------:R-:W-:Y:S01]  /*4e40*/  IMAD.MOV.U32 R6, RZ, RZ, R19 ;  /* 0x000000ffff067224 */ /* 0x000fe200078e0013 */
[----:B------:R-:W-:Y:S01]  /*4e50*/  SHF.L.U32 R24, R8, R11, RZ ;  /* 0x0000000b08187219 */ /* 0x000fe200000006ff */
[----:B------:R-:W0:Y:S01]  /*4e60*/  LDC R28, c[0x0][0x638] ;  /* 0x00018e00ff1c7b82 */ /* 0x000e220000000800 */
[----:B------:R-:W-:-:S07]  /*4e70*/  LOP3.LUT R30, RZ, R10, RZ, 0x33, !PT ;  /* 0x0000000aff1e7212 */ /* 0x000fce00078e33ff */
[----:B------:R-:W0:Y:S01]  /*4e80*/  LDC R29, c[0x0][0x610] ;  /* 0x00018400ff1d7b82 */ /* 0x000e220000000800 */
[----:B---34-:R-:W-:Y:S05]  /*4e90*/  @!P0 BRA `(.L_x_97) ;  /* 0x0000000000288947 */ /* 0x018fea0003800000 */
[----:B------:R-:W3:Y:S02]  /*4ea0*/  LDC R6, c[0x0][0x64c] ;  /* 0x00019300ff067b82 */ /* 0x000ee40000000800 */
[----:B---3--:R-:W-:-:S05]  /*4eb0*/  IADD3 R11, P0, R19, R6, RZ ;  /* 0x00000006130b7210 */ /* 0x008fca0007f1e0ff */
        /* <DEDUP_REMOVED lines=8> */
.L_x_97:
[----:B------:R-:W-:Y:S01]  /*4f40*/  ISETP.NE.AND P0, PT, R2, 0x1, PT ;  /* 0x000000010200780c */ /* 0x000fe20003f05270 */
[----:B--2---:R-:W-:Y:S01]  /*4f50*/  VIADD R9, R21, 0xffffffff ;  /* 0xffffffff15097836 */ /* 0x004fe20000000000 */
[----:B-1----:R-:W-:Y:S01]  /*4f60*/  SHF.R.U64 R7, R6, R25, R7 ;  /* 0x0000001906077219 */ /* 0x002fe20000001207 */
[----:B------:R-:W-:Y:S01]  /*4f70*/  IMAD.MOV R20, RZ, RZ, -R20 ;  /* 0x000000ffff147224 */ /* 0x000fe200078e0a14 */
[----:B------:R-:W-:Y:S02]  /*4f80*/  LOP3.LUT R6, R15, R30, RZ, 0xc0, !PT ;  /* 0x0000001e0f067212 */ /* 0x000fe400078ec0ff */
[----:B------:R-:W-:Y:S01]  /*4f90*/  LOP3.LUT R12, R12, R9, RZ, 0xc0, !PT ;  /* 0x000000090c0c7212 */ /* 0x000fe200078ec0ff */
[----:B------:R-:W-:Y:S02]  /*4fa0*/  IMAD.MOV R8, RZ, RZ, -R7 ;  /* 0x000000ffff087224 */ /* 0x000fe400078e0a07 */
[----:B------:R-:W-:Y:S02]  /*4fb0*/  IMAD R6, R24, R7, R6 ;  /* 0x0000000718067224 */ /* 0x000fe400078e0206 */
[----:B------:R-:W-:-:S02]  /*4fc0*/  IMAD.MOV.U32 R9, RZ, RZ, 0x1 ;  /* 0x00000001ff097424 */ /* 0x000fc400078e00ff */
[----:B------:R-:W-:Y:S02]  /*4fd0*/  @P0 IMAD R23, R22, R20, R3 ;  /* 0x0000001416170224 */ /* 0x000fe400078e0203 */
[----:B0-----:R-:W-:Y:S02]  /*4fe0*/  IMAD R3, R8, R28, R19 ;  /* 0x0000001c08037224 */ /* 0x001fe400078e0213 */
[----:B------:R-:W-:Y:S02]  /*4ff0*/  IMAD R13, R6, R29, R23 ;  /* 0x0000001d060d7224 */ /* 0x000fe400078e0217 */
[----:B------:R-:W-:Y:S02]  /*5000*/  IMAD R6, R3, R21, R12 ;  /* 0x0000001503067224 */ /* 0x000fe400078e020c */
[----:B------:R-:W-:-:S03]  /*5010*/  IMAD.MOV.U32 R8, RZ, RZ, R14 ;  /* 0x000000ffff087224 */ /* 0x000fc600078e000e */
[----:B------:R-:W-:Y:S02]  /*5020*/  SEL R20, R6, R13, !P0 ;  /* 0x0000000d06147207 */ /* 0x000fe40004000000 */
[----:B------:R-:W-:-:S07]  /*5030*/  SEL R13, R13, R6, !P0 ;  /* 0x000000060d0d7207 */ /* 0x000fce0004000000 */
.L_x_95:
[----:B------:R-:W-:-:S08]  /*5040*/  NOP ;  /* 0x0000000000007918 */ /* 0x000fd00000000000 */
[----:B------:R-:W0:-:S00]  /*5050*/  USETMAXREG.DEALLOC.CTAPOOL 0x28 ;  /* 0x00000028000079c8 */ /* 0x000e0000080e0500 */
[----:B0-----:R-:W-:-:S13]  /*5060*/  ISETP.NE.AND P0, PT, R0, RZ, PT ;  /* 0x000000ff0000720c */ /* 0x001fda0003f05270 */
[----:B------:R-:W-:Y:S05]  /*5070*/  @P0 EXIT ;  /* 0x000000000000094d */ /* 0x000fea0003800000 */
[----:B------:R-:W-:Y:S01]  /*5080*/  LOP3.LUT P0, RZ, R9, 0xff, RZ, 0xc0, !PT ;  /* 0x000000ff09ff7812 */ /* 0x000fe2000780c0ff */
[----:B------:R-:W-:Y:S02]  /*5090*/  IMAD.MOV.U32 R0, RZ, RZ, 0x1 ;  /* 0x00000001ff007424 */ /* 0x000fe400078e00ff */
[----:B------:R-:W-:-:S10]  /*50a0*/  IMAD.MOV.U32 R3, RZ, RZ, RZ ;  /* 0x000000ffff037224 */ /* 0x000fd400078e00ff */
[----:B------:R-:W-:Y:S05]  /*50b0*/  @!P0 BRA `(.L_x_98) ;  /* 0x0000000c00548947 */ /* 0x000fea0003800000 */
[----:B------:R-:W0:Y:S01]  /*50c0*/  LDC R0, c[0x0][0x28c] ;  /* 0x0000a300ff007b82 */ /* 0x000e220000000800 */
[----:B------:R-:W-:Y:S01]  /*50d0*/  LOP3.LUT P0, RZ, R4, 0x1f, RZ, 0xc0, !PT ;  /* 0x0000001f04ff7812 */ /* 0x000fe2000780c0ff */
[----:B------:R-:W-:Y:S01]  /*50e0*/  ULDC UR5, c[0x0][0x658] ;  /* 0x0001960000057ab9 */ /* 0x000fe20000000800 */
[----:B------:R-:W-:Y:S01]  /*50f0*/  UMOV UR6, 0xffffffff ;  /* 0xffffffff00067882 */ /* 0x000fe20000000000 */
[----:B------:R-:W-:Y:S01]  /*5100*/  BSSY B0, `(.L_x_98) ;  /* 0x00000d0000007945 */ /* 0x000fe20003800000 */
[----:B------:R-:W-:Y:S01]  /*5110*/  USHF.L.U32 UR6, UR6, UR5, URZ ;  /* 0x0000000506067299 */ /* 0x000fe2000800063f */
[C---:B------:R-:W-:Y:S01]  /*5120*/  ISETP.NE.AND P2, PT, R5.reuse, RZ, PT ;  /* 0x000000ff0500720c */ /* 0x040fe20003f45270 */
[----:B------:R-:W-:Y:S01]  /*5130*/  IMAD.MOV.U32 R11, RZ, RZ, 0x1 ;  /* 0x00000001ff0b7424 */ /* 0x000fe200078e00ff */
[----:B------:R-:W-:Y:S01]  /*5140*/  ISETP.NE.OR P0, PT, R5, RZ, !P0 ;  /* 0x000000ff0500720c */ /* 0x000fe20004705670 */
[----:B------:R-:W-:Y:S01]  /*5150*/  ULDC UR4, c[0x0][0x600] ;  /* 0x0001800000047ab9 */ /* 0x000fe20000000800 */
[----:B------:R-:W-:Y:S01]  /*5160*/  LOP3.LUT R19, R18, 0x2, RZ, 0xfc, !PT ;  /* 0x0000000212137812 */ /* 0x000fe200078efcff */
[----:B------:R-:W-:Y:S01]  /*5170*/  UMOV UR7, 0x1 ;  /* 0x0000000100077882 */ /* 0x000fe20000000000 */
[----:B------:R-:W-:-:S02]  /*5180*/  UIADD3 UR4, UR4, -0x1, URZ ;  /* 0xffffffff04047890 */ /* 0x000fc4000fffe03f */
[----:B------:R-:W-:Y:S02]  /*5190*/  USHF.L.U32 UR5, UR7, UR5, URZ ;  /* 0x0000000507057299 */ /* 0x000fe4000800063f */
[----:B------:R-:W-:Y:S01]  /*51a0*/  ULOP3.LUT UR13, URZ, UR6, URZ, 0x33, !UPT ;  /* 0x000000063f0d7292 */ /* 0x000fe2000f8e333f */
[----:B------:R-:W-:Y:S01]  /*51b0*/  ULDC.64 UR22, c[0x0][0x198] ;  /* 0x0000660000167ab9 */ /* 0x000fe20000000a00 */
[----:B0-----:R-:W-:-:S05]  /*51c0*/  VIADD R0, R0, 0x7f ;  /* 0x0000007f00007836 */ /* 0x001fca0000000000 */
[----:B------:R-:W-:-:S04]  /*51d0*/  SHF.R.S32.HI R3, RZ, 0x1f, R0 ;  /* 0x0000001fff037819 */ /* 0x000fc80000011400 */
[----:B------:R-:W-:Y:S01]  /*51e0*/  LEA.HI R3, R3, R0, RZ, 0x7 ;  /* 0x0000000003037211 */ /* 0x000fe200078f38ff */
[----:B------:R-:W-:-:S03]  /*51f0*/  IMAD.MOV.U32 R0, RZ, RZ, 0x1 ;  /* 0x00000001ff007424 */ /* 0x000fc600078e00ff */
[----:B------:R-:W-:Y:S01]  /*5200*/  SHF.R.S32.HI R12, RZ, 0x7, R3 ;  /* 0x00000007ff0c7819 */ /* 0x000fe20000011403 */
[----:B------:R-:W-:-:S04]  /*5210*/  IMAD.MOV.U32 R3, RZ, RZ, RZ ;  /* 0x000000ffff037224 */ /* 0x000fc800078e00ff */
[----:B------:R-:W-:-:S07]  /*5220*/  VIADD R10, R12, 0x1 ;  /* 0x000000010c0a7836 */ /* 0x000fce0000000000 */
.L_x_110:
[----:B------:R-:W-:-:S03]  /*5230*/  UMOV UR6, 0xffffffff ;  /* 0xffffffff00067882 */ /* 0x000fc60000000000 */
[----:B------:R-:W-:Y:S05]  /*5240*/  BRA.DIV UR6, `(.L_x_99) ;  /* 0x0000000e06dc7947 */ /* 0x000fea000b800000 */
[----:B------:R-:W-:-:S13]  /*5250*/  ELECT P6, URZ, PT ;  /* 0x00000000003f782f */ /* 0x000fda00038c0000 */
.L_x_121:
[----:B------:R-:W-:Y:S04]  /*5260*/  BSSY B1, `(.L_x_100) ;  /* 0x0000046000017945 */ /* 0x000fe80003800000 */
[----:B------:R-:W-:Y:S05]  /*5270*/  @!P6 BRA `(.L_x_101) ;  /* 0x000000040010e947 */ /* 0x000fea0003800000 */
[----:B------:R-:W0:Y:S02]  /*5280*/  LDC R4, c[0x0][0x28c] ;  /* 0x0000a300ff047b82 */ /* 0x000e240000000800 */
[----:B0-----:R-:W-:-:S13]  /*5290*/  ISETP.GE.AND P1, PT, R4, 0x1, PT ;  /* 0x000000010400780c */ /* 0x001fda0003f26270 */
[----:B------:R-:W-:Y:S05]  /*52a0*/  @!P1 BRA `(.L_x_101) ;  /* 0x0000000400049947 */ /* 0x000fea0003800000 */
[----:B------:R-:W-:Y:S02]  /*52b0*/  IMAD.SHL.U32 R13, R13, 0x80, RZ ;  /* 0x000000800d0d7824 */ /* 0x000fe400078e00ff */
[----:B------:R-:W-:Y:S02]  /*52c0*/  IMAD.SHL.U32 R20, R20, 0x40, RZ ;  /* 0x0000004014147824 */ /* 0x000fe400078e00ff */
[----:B------:R-:W-:Y:S02]  /*52d0*/  IMAD.MOV.U32 R21, RZ, RZ, RZ ;  /* 0x000000ffff157224 */ /* 0x000fe400078e00ff */
[----:B------:R-:W-:Y:S02]  /*52e0*/  IMAD.MOV.U32 R4, RZ, RZ, R10 ;  /* 0x000000ffff047224 */ /* 0x000fe400078e000a */
[----:B------:R-:W-:Y:S02]  /*52f0*/  IMAD.MOV.U32 R5, RZ, RZ, R0 ;  /* 0x000000ffff057224 */ /* 0x000fe400078e0000 */
[----:B------:R-:W-:-:S02]  /*5300*/  IMAD.MOV.U32 R6, RZ, RZ, R3 ;  /* 0x000000ffff067224 */ /* 0x000fc400078e0003 */
[----:B------:R-:W-:-:S07]  /*5310*/  VIADD R22, R13, 0x40 ;  /* 0x000000400d167836 */ /* 0x000fce0000000000 */
.L_x_105:
[----:B------:R-:W0:Y:S01]  /*5320*/  S2R R14, SR_CgaCtaId ;  /* 0x00000000000e7919 */ /* 0x000e220000008800 */
[----:B------:R-:W-:Y:S01]  /*5330*/  MOV R7, 0x400 ;  /* 0x0000040000077802 */ /* 0x000fe20000000f00 */
[----:B------:R-:W1:Y:S03]  /*5340*/  @!P2 LDC R9, c[0x0][0x500] ;  /* 0x00014000ff09ab82 */ /* 0x000e660000000800 */
[----:B0-----:R-:W-:Y:S02]  /*5350*/  LEA R15, R14, R7, 0x18 ;  /* 0x000000070e0f7211 */ /* 0x001fe400078ec0ff */
[----:B------:R-:W-:-:S03]  /*5360*/  SHF.L.U32 R7, R5, 0x1f, RZ ;  /* 0x0000001f05077819 */ /* 0x000fc600000006ff */
[----:B------:R-:W-:-:S04]  /*5370*/  IMAD R14, R6, 0x8, R15 ;  /* 0x00000008060e7824 */ /* 0x000fc800078e020f */
[----:B------:R-:W0:Y:S02]  /*5380*/  SYNCS.PHASECHK.TRANS64.TRYWAIT P1, [R14+URZ+0x20], R7 ;  /* 0x000020070e0075a7 */ /* 0x000e24000802017f */
[----:B01----:R-:W-:Y:S05]  /*5390*/  @!P1 BRA `(.L_x_102) ;  /* 0x0000000c00a89947 */ /* 0x003fea0003800000 */
.L_x_122:
[----:B0-----:R-:W-:Y:S01]  /*53a0*/  PRMT R7, R19, 0x9910, RZ ;  /* 0x0000991013077816 */ /* 0x001fe200000000ff */
[----:B------:R0:W-:Y:S03]  /*53b0*/  @!P2 SYNCS.ARRIVE.TRANS64 RZ, [R14+URZ], R9 ;  /* 0x000000090effa9a7 */ /* 0x0001e6000800003f */
[----:B------:R-:W-:-:S13]  /*53c0*/  ISETP.NE.AND P1, PT, R7, 0x2, PT ;  /* 0x000000020700780c */ /* 0x000fda0003f25270 */
[----:B0-----:R-:W-:Y:S05]  /*53d0*/  @P1 BRA `(.L_x_103) ;  /* 0x0000000000041947 */ /* 0x001fea0003800000 */
[----:B------:R-:W-:Y:S01]  /*53e0*/  BPT.TRAP 0x1 ;  /* 0x000000040000795c */ /* 0x000fe20000300000 */
.L_x_103:
[----:B------:R-:W-:Y:S05]  /*53f0*/  @P0 BRA `(.L_x_104) ;  /* 0x0000000000040947 */ /* 0x000fea0003800000 */
[----:B------:R-:W-:Y:S01]  /*5400*/  BPT.TRAP 0x1 ;  /* 0x000000040000795c */ /* 0x000fe20000300000 */
.L_x_104:
[C-C-:B------:R-:W-:Y:S01]  /*5410*/  IMAD R7, R6.reuse, 0x8000, R15.reuse ;  /* 0x0000800006077824 */ /* 0x140fe200078e020f */
[----:B------:R-:W-:Y:S01]  /*5420*/  R2UR UR35, R21 ;  /* 0x00000000152372ca */ /* 0x000fe200000e0000 */
[----:B------:R-:W-:Y:S01]  /*5430*/  IMAD R15, R6, 0x4000, R15 ;  /* 0x00004000060f7824 */ /* 0x000fe200078e020f */
[----:B------:R-:W-:Y:S01]  /*5440*/  R2UR UR33, R14 ;  /* 0x000000000e2172ca */ /* 0x000fe200000e0000 */
[----:B------:R-:W-:Y:S01]  /*5450*/  VIADD R4, R4, 0xffffffff ;  /* 0xffffffff04047836 */ /* 0x000fe20000000000 */
[----:B------:R-:W-:Y:S01]  /*5460*/  R2UR UR24, R7 ;  /* 0x00000000071872ca */ /* 0x000fe200000e0000 */
[----:B------:R-:W-:Y:S01]  /*5470*/  UIADD3 UR6, UP0, UR22, 0xf0, URZ ;  /* 0x000000f016067890 */ /* 0x000fe2000ff1e03f */
[----:B------:R-:W-:Y:S01]  /*5480*/  R2UR UR8, R15 ;  /* 0x000000000f0872ca */ /* 0x000fe200000e0000 */
[----:B------:R-:W-:Y:S01]  /*5490*/  UIADD3 UR30, UP1, UR22, 0x1f0, URZ ;  /* 0x000001f0161e7890 */ /* 0x000fe2000ff3e03f */
[----:B------:R-:W-:Y:S01]  /*54a0*/  R2UR UR36, R8 ;  /* 0x00000000082472ca */ /* 0x000fe200000e0000 */
[----:B------:R-:W-:Y:S01]  /*54b0*/  UIADD3.X UR7, URZ, UR23, URZ, UP0, !UPT ;  /* 0x000000173f077290 */ /* 0x000fe200087fe43f */
[----:B------:R-:W-:Y:S01]  /*54c0*/  R2UR UR34, R13 ;  /* 0x000000000d2272ca */ /* 0x000fe200000e0000 */
[----:B------:R-:W-:Y:S01]  /*54d0*/  UIADD3.X UR31, URZ, UR23, URZ, UP1, !UPT ;  /* 0x000000173f1f7290 */ /* 0x000fe20008ffe43f */
[----:B------:R-:W-:Y:S01]  /*54e0*/  R2UR UR26, R22 ;  /* 0x00000000161a72ca */ /* 0x000fe200000e0000 */
[----:B------:R-:W-:Y:S01]  /*54f0*/  VIADD R6, R6, 0x1 ;  /* 0x0000000106067836 */ /* 0x000fe20000000000 */
[----:B------:R-:W-:Y:S01]  /*5500*/  R2UR UR19, R20 ;  /* 0x00000000141372ca */ /* 0x000fe200000e0000 */
[----:B------:R-:W-:Y:S01]  /*5510*/  UIADD3 UR10, UR35, 0x40, URZ ;  /* 0x00000040230a7890 */ /* 0x000fe2000fffe03f */
[----:B------:R-:W-:Y:S01]  /*5520*/  ISETP.GT.AND P3, PT, R4, 0x1, PT ;  /* 0x000000010400780c */ /* 0x000fe20003f64270 */
[----:B------:R-:W-:Y:S01]  /*5530*/  UIADD3 UR32, UR24, 0x100, URZ ;  /* 0x0000010018207890 */ /* 0x000fe2000fffe03f */
[C---:B------:R-:W-:Y:S01]  /*5540*/  ISETP.NE.AND P1, PT, R6.reuse, 0x4, PT ;  /* 0x000000040600780c */ /* 0x040fe20003f25270 */
[----:B------:R-:W-:Y:S01]  /*5550*/  UIADD3 UR24, UR24, 0x4100, URZ ;  /* 0x0000410018187890 */ /* 0x000fe2000fffe03f */
[----:B------:R-:W-:Y:S01]  /*5560*/  VIADD R21, R21, 0x80 ;  /* 0x0000008015157836 */ /* 0x000fe20000000000 */
[----:B------:R-:W-:Y:S01]  /*5570*/  UIADD3 UR16, UR8, 0x20100, URZ ;  /* 0x0002010008107890 */ /* 0x000fe2000fffe03f */
[----:B------:R-:W-:Y:S01]  /*5580*/  SEL R14, RZ, 0x1, P1 ;  /* 0x00000001ff0e7807 */ /* 0x000fe20000800000 */
[----:B------:R-:W-:Y:S01]  /*5590*/  UIADD3 UR8, UR8, 0x22100, URZ ;  /* 0x0002210008087890 */ /* 0x000fe2000fffe03f */
[----:B------:R-:W-:Y:S01]  /*55a0*/  SEL R6, R6, RZ, P1 ;  /* 0x000000ff06067207 */ /* 0x000fe20000800000 */
[----:B------:R-:W-:Y:S01]  /*55b0*/  UMOV UR14, 0x0 ;  /* 0x00000000000e7882 */ /* 0x000fe20000000000 */
[----:B------:R-:W-:Y:S01]  /*55c0*/  UMOV UR15, 0x10000000 ;  /* 0x10000000000f7882 */ /* 0x000fe20000000000 */
[----:B------:R-:W-:Y:S01]  /*55d0*/  UMOV UR25, UR33 ;  /* 0x0000002100197c82 */ /* 0x000fe20008000000 */
[----:B------:R-:W-:Y:S01]  /*55e0*/  UMOV UR27, UR35 ;  /* 0x00000023001b7c82 */ /* 0x000fe20008000000 */
[----:B------:R-:W-:Y:S01]  /*55f0*/  UMOV UR28, UR36 ;  /* 0x00000024001c7c82 */ /* 0x000fe20008000000 */
[----:B------:R0:W-:Y:S01]  /*5600*/  UTMALDG.3D [UR32], [UR6], desc[UR14] ;  /* 0x00000e20060075b4 */ /* 0x0001e20008011000 */
[----:B------:R-:W-:Y:S01]  /*5610*/  UMOV UR17, UR33 ;  /* 0x0000002100117c82 */ /* 0x000fe20008000000 */
[----:B------:R-:W-:Y:S01]  /*5620*/  UMOV UR18, UR35 ;  /* 0x0000002300127c82 */ /* 0x000fe20008000000 */
[----:B------:R-:W-:Y:S01]  /*5630*/  UMOV UR20, UR36 ;  /* 0x0000002400147c82 */ /* 0x000fe20008000000 */
[----:B------:R-:W-:Y:S01]  /*5640*/  UMOV UR9, UR33 ;  /* 0x0000002100097c82 */ /* 0x000fe20008000000 */
[----:B------:R-:W-:Y:S01]  /*5650*/  UMOV UR11, UR19 ;  /* 0x00000013000b7c82 */ /* 0x000fe20008000000 */
[----:B------:R-:W-:Y:S01]  /*5660*/  UMOV UR12, UR36 ;  /* 0x00000024000c7c82 */ /* 0x000fe20008000000 */
[----:B------:R-:W-:Y:S01]  /*5670*/  LOP3.LUT R5, R5, R14, RZ, 0x3c, !PT ;  /* 0x0000000e05057212 */ /* 0x000fe200078e3cff */
[----:B------:R0:W-:Y:S01]  /*5680*/  UTMALDG.3D [UR24], [UR6], desc[UR14] ;  /* 0x00000e18060075b4 */ /* 0x0001e20008011000 */
[----:B------:R0:W-:Y:S01]  /*5690*/  UTMALDG.3D [UR16], [UR30], desc[UR14] ;  /* 0x00000e101e0075b4 */ /* 0x0001e20008011000 */
[----:B------:R0:W-:Y:S02]  /*56a0*/  UTMALDG.3D [UR8], [UR30], desc[UR14] ;  /* 0x00000e081e0075b4 */ /* 0x0001e40008011000 */
[----:B0-----:R-:W-:Y:S05]  /*56b0*/  @P3 BRA `(.L_x_105) ;  /* 0xfffffffc00183947 */ /* 0x001fea000383ffff */
.L_x_101:
[----:B------:R-:W-:Y:S05]  /*56c0*/  BSYNC B1 ;  /* 0x0000000000017941 */ /* 0x000fea0003800000 */
.L_x_100:
[----:B------:R-:W-:Y:S01]  /*56d0*/  LOP3.LUT P3, RZ, R11, 0xff, RZ, 0xc0, !PT ;  /* 0x000000ff0bff7812 */ /* 0x000fe2000786c0ff */
[----:B------:R-:W-:Y:S01]  /*56e0*/  IMAD.IADD R3, R12, 0x1, R3 ;  /* 0x000000010c037824 */ /* 0x000fe200078e0203 */
[----:B------:R-:W-:Y:S01]  /*56f0*/  IADD3 R16, P4, R16, UR38, RZ ;  /* 0x0000002610107c10 */ /* 0x000fe2000ff9e0ff */
[----:B------:R-:W-:Y:S01]  /*5700*/  ULDC.64 UR6, c[0x0][0x650] ;  /* 0x0001940000067ab9 */ /* 0x000fe20000000a00 */
[----:B------:R-:W-:Y:S01]  /*5710*/  BSSY B1, `(.L_x_106) ;  /* 0x000006c000017945 */ /* 0x000fe20003800000 */
[----:B------:R-:W-:Y:S01]  /*5720*/  IMAD.MOV.U32 R13, RZ, RZ, -0x1 ;  /* 0xffffffffff0d7424 */ /* 0x000fe200078e00ff */
[----:B------:R-:W-:Y:S01]  /*5730*/  ISETP.GT.U32.AND P1, PT, R3, 0x3, PT ;  /* 0x000000030300780c */ /* 0x000fe20003f24070 */
[----:B------:R-:W-:Y:S01]  /*5740*/  IMAD.MOV.U32 R20, RZ, RZ, -0x1 ;  /* 0xffffffffff147424 */ /* 0x000fe200078e00ff */
[----:B------:R-:W-:Y:S01]  /*5750*/  SHF.R.U32.HI R4, RZ, 0x2, R3 ;  /* 0x00000002ff047819 */ /* 0x000fe20000011603 */
[----:B------:R-:W-:Y:S01]  /*5760*/  IMAD.MOV.U32 R8, RZ, RZ, -0x1 ;  /* 0xffffffffff087424 */ /* 0x000fe200078e00ff */
[----:B------:R-:W-:-:S02]  /*5770*/  ISETP.LT.U32.AND P1, PT, R12, 0x4, P1 ;  /* 0x000000040c00780c */ /* 0x000fc40000f21070 */
[----:B------:R-:W-:Y:S01]  /*5780*/  IADD3.X R17, R17, UR41, RZ, P4, !PT ;  /* 0x0000002911117c10 */ /* 0x000fe2000a7fe4ff */
[----:B------:R-:W0:Y:S01]  /*5790*/  @P3 S2R R6, SR_CgaCtaId ;  /* 0x0000000000063919 */ /* 0x000e220000008800 */
[----:B------:R-:W-:Y:S02]  /*57a0*/  @P3 MOV R5, 0x400 ;  /* 0x0000040000053802 */ /* 0x000fe40000000f00 */
[----:B------:R-:W-:Y:S02]  /*57b0*/  ISETP.GE.U32.AND P4, PT, R16, UR6, PT ;  /* 0x0000000610007c0c */ /* 0x000fe4000bf86070 */
[----:B------:R-:W-:Y:S02]  /*57c0*/  LOP3.LUT R4, R4, 0x1, RZ, 0xc0, !PT ;  /* 0x0000000104047812 */ /* 0x000fe400078ec0ff */
[----:B------:R-:W-:Y:S02]  /*57d0*/  LOP3.LUT R3, R3, 0x3, RZ, 0xc0, !PT ;  /* 0x0000000303037812 */ /* 0x000fe400078ec0ff */
[----:B------:R-:W-:-:S02]  /*57e0*/  PRMT R11, RZ, 0x7610, R11 ;  /* 0x00007610ff0b7816 */ /* 0x000fc4000000000b */
[----:B0-----:R-:W-:-:S04]  /*57f0*/  @P3 LEA R5, R6, R5, 0x18 ;  /* 0x0000000506053211 */ /* 0x001fc800078ec0ff */
[----:B------:R0:W-:Y:S01]  /*5800*/  @P3 SYNCS.ARRIVE.TRANS64.A1T0 RZ, [R5+URZ+0x58], RZ ;  /* 0x000058ff05ff39a7 */ /* 0x0001e2000810003f */
[----:B------:R-:W-:-:S04]  /*5810*/  ISETP.NE.U32.AND P3, PT, R4, 0x1, PT ;  /* 0x000000010400780c */ /* 0x000fc80003f65070 */
[----:B------:R-:W-:Y:S02]  /*5820*/  ISETP.GT.U32.AND P3, PT, R12, 0x3, !P3 ;  /* 0x000000030c00780c */ /* 0x000fe40005f64070 */
[----:B0-----:R-:W-:Y:S02]  /*5830*/  SEL R5, RZ, 0x1, !P1 ;  /* 0x00000001ff057807 */ /* 0x001fe40004800000 */
[----:B------:R-:W-:Y:S02]  /*5840*/  ISETP.GE.U32.AND.EX P1, PT, R17, UR7, PT, P4 ;  /* 0x0000000711007c0c */ /* 0x000fe4000bf26140 */
[----:B------:R-:W-:-:S04]  /*5850*/  SEL R4, RZ, 0x1, !P3 ;  /* 0x00000001ff047807 */ /* 0x000fc80005800000 */
[----:B------:R-:W-:Y:S02]  /*5860*/  LOP3.LUT R0, R4, R0, R5, 0x96, !PT ;  /* 0x0000000004007212 */ /* 0x000fe400078e9605 */
[----:B------:R-:W-:-:S05]  /*5870*/  PRMT R4, RZ, 0x7610, R4 ;  /* 0x00007610ff047816 */ /* 0x000fca0000000004 */
[----:B------:R-:W-:Y:S05]  /*5880*/  @P1 BRA `(.L_x_107) ;  /* 0x0000000400501947 */ /* 0x000fea0003800000 */
[----:B------:R-:W-:Y:S01]  /*5890*/  ULDC.64 UR6, c[0x0][0x628] ;  /* 0x00018a0000067ab9 */ /* 0x000fe20000000a00 */
[----:B------:R-:W0:Y:S01]  /*58a0*/  S2R R14, SR_CTAID.X ;  /* 0x00000000000e7919 */ /* 0x000e220000002500 */
[----:B------:R-:W-:Y:S01]  /*58b0*/  ISETP.NE.U32.AND P1, PT, RZ, UR6, PT ;  /* 0x00000006ff007c0c */ /* 0x000fe2000bf25070 */
[----:B------:R-:W-:Y:S01]  /*58c0*/  ULDC UR9, c[0x0][0x630] ;  /* 0x00018c0000097ab9 */ /* 0x000fe20000000800 */
[----:B------:R-:W-:Y:S01]  /*58d0*/  IMAD.MOV.U32 R4, RZ, RZ, R16 ;  /* 0x000000ffff047224 */ /* 0x000fe200078e0010 */
[----:B------:R-:W1:Y:S01]  /*58e0*/  S2R R13, SR_CTAID.Y ;  /* 0x00000000000d7919 */ /* 0x000e620000002600 */
[----:B------:R-:W-:Y:S01]  /*58f0*/  ISETP.NE.AND.EX P1, PT, RZ, UR7, PT, P1 ;  /* 0x00000007ff007c0c */ /* 0x000fe2000bf25310 */
[----:B------:R-:W-:-:S12]  /*5900*/  IMAD.MOV.U32 R5, RZ, RZ, R17 ;  /* 0x000000ffff057224 */ /* 0x000fd800078e0011 */
[----:B------:R-:W-:Y:S05]  /*5910*/  @!P1 BRA `(.L_x_108) ;  /* 0x0000000000289947 */ /* 0x000fea0003800000 */
[----:B------:R-:W-:Y:S02]  /*5920*/  ULDC UR8, c[0x0][0x634] ;  /* 0x00018d0000087ab9 */ /* 0x000fe40000000800 */
[----:B------:R-:W-:-:S05]  /*5930*/  IADD3 R9, P1, R16, UR8, RZ ;  /* 0x0000000810097c10 */ /* 0x000fca000ff3e0ff */
[----:B------:R-:W-:-:S04]  /*5940*/  IMAD.X R15, RZ, RZ, R17, P1 ;  /* 0x000000ffff0f7224 */ /* 0x000fc800008e0611 */
[----:B------:R-:W-:-:S04]  /*5950*/  IMAD.WIDE.U32 R6, R15, UR6, RZ ;  /* 0x000000060f067c25 */ /* 0x000fc8000f8e00ff */
[----:B------:R-:W-:-:S04]  /*5960*/  IMAD.WIDE.U32 R6, P1, R9, UR7, R6 ;  /* 0x0000000709067c25 */ /* 0x000fc8000f820006 */
[----:B------:R-:W-:-:S04]  /*5970*/  IMAD.WIDE.U32 R8, R9, UR6, RZ ;  /* 0x0000000609087c25 */ /* 0x000fc8000f8e00ff */
[----:B------:R-:W-:Y:S01]  /*5980*/  IMAD.X R5, RZ, RZ, RZ, P1 ;  /* 0x000000ffff057224 */ /* 0x000fe200008e06ff */
[----:B------:R-:W-:Y:S01]  /*5990*/  IADD3 RZ, P1, R9, R6, RZ ;  /* 0x0000000609ff7210 */ /* 0x000fe20007f3e0ff */
[----:B------:R-:W-:-:S04]  /*59a0*/  IMAD.MOV.U32 R4, RZ, RZ, R7 ;  /* 0x000000ffff047224 */ /* 0x000fc800078e0007 */
[----:B------:R-:W-:-:S08]  /*59b0*/  IMAD.WIDE.U32.X R4, R15, UR7, R4, P1 ;  /* 0x000000070f047c25 */ /* 0x000fd000088e0404 */
.L_x_108:
[--C-:B------:R-:W-:Y:S01]  /*59c0*/  SHF.R.U64 R8, R4, UR9, R5.reuse ;  /* 0x0000000904087c19 */ /* 0x100fe20008001205 */
[----:B------:R-:W-:Y:S01]  /*59d0*/  ULDC.64 UR6, c[0x0][0x620] ;  /* 0x0001880000067ab9 */ /* 0x000fe20000000a00 */
[----:B------:R-:W-:Y:S01]  /*59e0*/  SHF.R.U32.HI R4, RZ, UR9, R5 ;  /* 0x00000009ff047c19 */ /* 0x000fe20008011605 */
[----:B------:R-:W2:Y:S01]  /*59f0*/  LDC R25, c[0x0][0x144] ;  /* 0x00005100ff197b82 */ /* 0x000ea20000000800 */
[----:B------:R-:W-:Y:S01]  /*5a00*/  IADD3 R7, P1, RZ, -R8, RZ ;  /* 0x80000008ff077210 */ /* 0x000fe20007f3e0ff */
[----:B------:R-:W-:Y:S01]  /*5a10*/  ULDC.64 UR10, c[0x0][0x640] ;  /* 0x00019000000a7ab9 */ /* 0x000fe20000000a00 */
[----:B0-----:R-:W-:Y:S01]  /*5a20*/  I2FP.F32.U32 R9, R14 ;  /* 0x0000000e00097245 */ /* 0x001fe20000201000 */
[----:B------:R-:W-:Y:S02]  /*5a30*/  ULDC UR8, c[0x0][0x608] ;  /* 0x0001820000087ab9 */ /* 0x000fe40000000800 */
[----:B------:R-:W-:Y:S01]  /*5a40*/  IMAD.X R4, RZ, RZ, ~R4, P1 ;  /* 0x000000ffff047224 */ /* 0x000fe200008e0e04 */
[----:B------:R-:W-:Y:S01]  /*5a50*/  ISETP.NE.U32.AND P1, PT, RZ, UR10, PT ;  /* 0x0000000aff007c0c */ /* 0x000fe2000bf25070 */
[----:B------:R-:W0:Y:S02]  /*5a60*/  LDC R20, c[0x0][0x148] ;  /* 0x00005200ff147b82 */ /* 0x000e240000000800 */
[----:B------:R-:W-:Y:S01]  /*5a70*/  IMAD R6, R4, UR6, RZ ;  /* 0x0000000604067c24 */ /* 0x000fe2000f8e02ff */
[----:B------:R-:W-:Y:S01]  /*5a80*/  ISETP.NE.AND.EX P1, PT, RZ, UR11, PT, P1 ;  /* 0x0000000bff007c0c */ /* 0x000fe2000bf25310 */
[----:B------:R-:W-:Y:S01]  /*5a90*/  IMAD.WIDE.U32 R4, R7, UR6, R16 ;  /* 0x0000000607047c25 */ /* 0x000fe2000f8e0010 */
[----:B------:R-:W-:-:S03]  /*5aa0*/  ULDC UR6, c[0x0][0x150] ;  /* 0x0000540000067ab9 */ /* 0x000fc60000000800 */
[----:B------:R-:W-:Y:S02]  /*5ab0*/  IMAD R7, R7, UR7, R6 ;  /* 0x0000000707077c24 */ /* 0x000fe4000f8e0206 */
[----:B------:R-:W-:Y:S01]  /*5ac0*/  FMUL R6, R9, UR6 ;  /* 0x0000000609067c20 */ /* 0x000fe20008400000 */
[----:B------:R-:W-:Y:S01]  /*5ad0*/  ULDC UR6, c[0x0][0x618] ;  /* 0x0001860000067ab9 */ /* 0x000fe20000000800 */
[----:B------:R-:W-:Y:S01]  /*5ae0*/  ULDC UR7, c[0x0][0x154] ;  /* 0x0000550000077ab9 */ /* 0x000fe20000000800 */
[----:B------:R-:W-:-:S03]  /*5af0*/  IMAD.IADD R5, R5, 0x1, R7 ;  /* 0x0000000105057824 */ /* 0x000fc600078e0207 */
[----:B------:R-:W3:Y:S02]  /*5b00*/  F2I.U32.TRUNC.NTZ R6, R6 ;  /* 0x0000000600067305 */ /* 0x000ee4000020f000 */
[----:B------:R-:W-:Y:S02]  /*5b10*/  SHF.R.U64 R9, R4, UR6, R5 ;  /* 0x0000000604097c19 */ /* 0x000fe40008001205 */
[----:B-1----:R-:W-:-:S05]  /*5b20*/  I2FP.F32.U32 R4, R13 ;  /* 0x0000000d00047245 */ /* 0x002fca0000201000 */
[----:B------:R-:W-:Y:S01]  /*5b30*/  FMUL R22, R4, UR7 ;  /* 0x0000000704167c20 */ /* 0x000fe20008400000 */
[----:B------:R-:W-:Y:S01]  /*5b40*/  SHF.R.U32.HI R4, RZ, UR6, R5 ;  /* 0x00000006ff047c19 */ /* 0x000fe20008011605 */
[----:B------:R-:W-:-:S03]  /*5b50*/  ULDC UR6, c[0x0][0x658] ;  /* 0x0001960000067ab9 */ /* 0x000fc60000000800 */
[--C-:B------:R-:W-:Y:S01]  /*5b60*/  SHF.R.U64 R21, R9, UR8, R4.reuse ;  /* 0x0000000809157c19 */ /* 0x100fe20008001204 */
[----:B------:R-:W1:Y:S01]  /*5b70*/  F2I.U32.TRUNC.NTZ R22, R22 ;  /* 0x0000001600167305 */ /* 0x000e62000020f000 */
[----:B------:R-:W-:Y:S01]  /*5b80*/  SHF.R.U32.HI R4, RZ, UR8, R4 ;  /* 0x00000008ff047c19 */ /* 0x000fe20008011604 */
[----:B---3--:R-:W-:-:S03]  /*5b90*/  IMAD.MOV R6, RZ, RZ, -R6 ;  /* 0x000000ffff067224 */ /* 0x008fc600078e0a06 */
[----:B------:R-:W-:Y:S01]  /*5ba0*/  SHF.R.U64 R15, R21, UR6, R4 ;  /* 0x00000006150f7c19 */ /* 0x000fe20008001204 */
[----:B--2---:R-:W-:Y:S01]  /*5bb0*/  IMAD R14, R25, R6, R14 ;  /* 0x00000006190e7224 */ /* 0x004fe200078e020e */
[----:B------:R-:W-:-:S03]  /*5bc0*/  SHF.R.U32.HI R23, RZ, UR6, R4 ;  /* 0x00000006ff177c19 */ /* 0x000fc60008011604 */
[----:B------:R-:W-:Y:S02]  /*5bd0*/  IMAD.MOV.U32 R4, RZ, RZ, R15 ;  /* 0x000000ffff047224 */ /* 0x000fe400078e000f */
[----:B------:R-:W-:Y:S01]  /*5be0*/  IMAD.MOV.U32 R5, RZ, RZ, R23 ;  /* 0x000000ffff057224 */ /* 0x000fe200078e0017 */
[----:B-1----:R-:W-:Y:S06]  /*5bf0*/  @!P1 BRA `(.L_x_109) ;  /* 0x0000000000289947 */ /* 0x002fec0003800000 */
[----:B------:R-:W-:Y:S02]  /*5c00*/  ULDC UR6, c[0x0][0x64c] ;  /* 0x0001930000067ab9 */ /* 0x000fe40000000800 */
[----:B------:R-:W-:-:S05]  /*5c10*/  IADD3 R5, P1, R15, UR6, RZ ;  /* 0x000000060f057c10 */ /* 0x000fca000ff3e0ff */
[----:B------:R-:W-:-:S04]  /*5c20*/  IMAD.X R23, RZ, RZ, R23, P1 ;  /* 0x000000ffff177224 */ /* 0x000fc800008e0617 */
[----:B------:R-:W-:-:S04]  /*5c30*/  IMAD.WIDE.U32 R6, R23, UR10, RZ ;  /* 0x0000000a17067c25 */ /* 0x000fc8000f8e00ff */
[----:B------:R-:W-:-:S04]  /*5c40*/  IMAD.WIDE.U32 R6, P1, R5, UR11, R6 ;  /* 0x0000000b05067c25 */ /* 0x000fc8000f820006 */
[----:B------:R-:W-:-:S04]  /*5c50*/  IMAD.WIDE.U32 R4, R5, UR10, RZ ;  /* 0x0000000a05047c25 */ /* 0x000fc8000f8e00ff */
[----:B------:R-:W-:Y:S01]  /*5c60*/  IMAD.MOV.U32 R4, RZ, RZ, R7 ;  /* 0x000000ffff047224 */ /* 0x000fe200078e0007 */
[----:B------:R-:W-:Y:S01]  /*5c70*/  IADD3 RZ, P3, R5, R6, RZ ;  /* 0x0000000605ff7210 */ /* 0x000fe20007f7e0ff */
[----:B------:R-:W-:-:S04]  /*5c80*/  IMAD.X R5, RZ, RZ, RZ, P1 ;  /* 0x000000ffff057224 */ /* 0x000fc800008e06ff */
[----:B------:R-:W-:-:S08]  /*5c90*/  IMAD.WIDE.U32.X R4, R23, UR11, R4, P3 ;  /* 0x0000000b17047c25 */ /* 0x000fd000098e0404 */
.L_x_109:
[----:B------:R-:W-:Y:S01]  /*5ca0*/  ISETP.NE.AND P1, PT, R2, 0x1, PT ;  /* 0x000000010200780c */ /* 0x000fe20003f25270 */
[----:B------:R-:W-:Y:S01]  /*5cb0*/  ULDC UR6, c[0x0][0x648] ;  /* 0x0001920000067ab9 */ /* 0x000fe20000000800 */
[----:B------:R-:W-:Y:S01]  /*5cc0*/  LOP3.LUT R21, R21, UR13, RZ, 0xc0, !PT ;  /* 0x0000000d15157c12 */ /* 0x000fe2000f8ec0ff */
[----:B------:R-:W-:Y:S01]  /*5cd0*/  IMAD.MOV R22, RZ, RZ, -R22 ;  /* 0x000000ffff167224 */ /* 0x000fe200078e0a16 */
[----:B------:R-:W-:Y:S01]  /*5ce0*/  SHF.R.U64 R4, R4, UR6, R5 ;  /* 0x0000000604047c19 */ /* 0x000fe20008001205 */
[----:B------:R-:W-:Y:S01]  /*5cf0*/  ULDC UR6, c[0x0][0x638] ;  /* 0x00018e0000067ab9 */ /* 0x000fe20000000800 */
[----:B------:R-:W-:Y:S01]  /*5d00*/  ULDC UR7, c[0x0][0x610] ;  /* 0x0001840000077ab9 */ /* 0x000fe20000000800 */
[----:B------:R-:W-:Y:S02]  /*5d10*/  IMAD.MOV.U32 R5, RZ, RZ, 0x1 ;  /* 0x00000001ff057424 */ /* 0x000fe400078e00ff */
[----:B------:R-:W-:Y:S02]  /*5d20*/  IMAD.MOV R6, RZ, RZ, -R4 ;  /* 0x000000ffff067224 */ /* 0x000fe400078e0a04 */
[----:B------:R-:W-:Y:S01]  /*5d30*/  IMAD R21, R4, UR5, R21 ;  /* 0x0000000504157c24 */ /* 0x000fe2000f8e0215 */
[----:B------:R-:W-:Y:S01]  /*5d40*/  LOP3.LUT R4, R9, UR4, RZ, 0xc0, !PT ;  /* 0x0000000409047c12 */ /* 0x000fe2000f8ec0ff */
[----:B0-----:R-:W-:-:S02]  /*5d50*/  @P1 IMAD R14, R20, R22, R13 ;  /* 0x00000016140e1224 */ /* 0x001fc400078e020d */
[----:B------:R-:W-:Y:S01]  /*5d60*/  IMAD R15, R6, UR6, R15 ;  /* 0x00000006060f7c24 */ /* 0x000fe2000f8e020f */
[----:B------:R-:W-:Y:S01]  /*5d70*/  ULDC UR6, c[0x0][0x600] ;  /* 0x0001800000067ab9 */ /* 0x000fe20000000800 */
[----:B------:R-:W-:Y:S02]  /*5d80*/  IMAD R14, R21, UR7, R14 ;  /* 0x00000007150e7c24 */ /* 0x000fe4000f8e020e */
[--C-:B------:R-:W-:Y:S01]  /*5d90*/  IMAD R15, R15, UR6, R4.reuse ;  /* 0x000000060f0f7c24 */ /* 0x100fe2000f8e0204 */
[----:B------:R-:W-:-:S04]  /*5da0*/  PRMT R4, R5, 0x7610, R4 ;  /* 0x0000761005047816 */ /* 0x000fc80000000004 */
[----:B------:R-:W-:Y:S02]  /*5db0*/  SEL R20, R15, R14, !P1 ;  /* 0x0000000e0f147207 */ /* 0x000fe40004800000 */
[----:B------:R-:W-:-:S07]  /*5dc0*/  SEL R13, R14, R15, !P1 ;  /* 0x0000000f0e0d7207 */ /* 0x000fce0004800000 */
.L_x_107:
[----:B------:R-:W-:Y:S05]  /*5dd0*/  BSYNC B1 ;  /* 0x0000000000017941 */ /* 0x000fea0003800000 */
.L_x_106:
[----:B------:R-:W-:-:S13]  /*5de0*/  LOP3.LUT P1, RZ, R4, 0xff, RZ, 0xc0, !PT ;  /* 0x000000ff04ff7812 */ /* 0x000fda000782c0ff */
[----:B------:R-:W-:Y:S05]  /*5df0*/  @P1 BRA `(.L_x_110) ;  /* 0xfffffff4000c1947 */ /* 0x000fea000383ffff */
[----:B------:R-:W-:Y:S05]  /*5e00*/  BSYNC B0 ;  /* 0x0000000000007941 */ /* 0x000fea0003800000 */
.L_x_98:
[----:B------:R-:W-:-:S03]  /*5e10*/  UMOV UR6, 0xffffffff ;  /* 0xffffffff00067882 */ /* 0x000fc60000000000 */
[----:B------:R-:W-:Y:S05]  /*5e20*/  BRA.DIV UR6, `(.L_x_111) ;  /* 0x0000000606187947 */ /* 0x000fea000b800000 */
[----:B------:R-:W-:-:S13]  /*5e30*/  ELECT P6, URZ, PT ;  /* 0x00000000003f782f */ /* 0x000fda00038c0000 */
.L_x_125:
[----:B------:R-:W-:Y:S04]  /*5e40*/  BSSY B0, `(.L_x_112) ;  /* 0x000002b000007945 */ /* 0x000fe80003800000 */
[----:B------:R-:W-:Y:S05]  /*5e50*/  @!P6 BRA `(.L_x_113) ;  /* 0x0000000000a4e947 */ /* 0x000fea0003800000 */
[----:B------:R-:W-:-:S04]  /*5e60*/  LOP3.LUT R18, R18, 0x2, RZ, 0xfc, !PT ;  /* 0x0000000212127812 */ /* 0x000fc800078efcff */
[----:B------:R-:W-:-:S13]  /*5e70*/  ISETP.NE.AND P0, PT, R18, 0x3, PT ;  /* 0x000000031200780c */ /* 0x000fda0003f05270 */
[----:B------:R-:W-:Y:S05]  /*5e80*/  @!P0 BRA `(.L_x_114) ;  /* 0x0000000000048947 */ /* 0x000fea0003800000 */
[----:B------:R-:W-:Y:S01]  /*5e90*/  BPT.TRAP 0x1 ;  /* 0x000000040000795c */ /* 0x000fe20000300000 */
.L_x_114:
[----:B------:R-:W0:Y:S01]  /*5ea0*/  S2R R5, SR_CgaCtaId ;  /* 0x0000000000057919 */ /* 0x000e220000008800 */
[----:B------:R-:W-:Y:S02]  /*5eb0*/  MOV R2, 0x400 ;  /* 0x0000040000027802 */ /* 0x000fe40000000f00 */
[----:B------:R-:W-:Y:S02]  /*5ec0*/  SHF.L.U32 R4, R0, 0x1f, RZ ;  /* 0x0000001f00047819 */ /* 0x000fe400000006ff */
[----:B0-----:R-:W-:-:S05]  /*5ed0*/  LEA R2, R5, R2, 0x18 ;  /* 0x0000000205027211 */ /* 0x001fca00078ec0ff */
[----:B------:R-:W-:-:S04]  /*5ee0*/  VIADD R2, R2, 0x20 ;  /* 0x0000002002027836 */ /* 0x000fc80000000000 */
[C---:B------:R-:W-:Y:S02]  /*5ef0*/  IMAD R7, R3.reuse, 0x8, R2 ;  /* 0x0000000803077824 */ /* 0x040fe400078e0202 */
[----:B------:R-:W-:Y:S02]  /*5f00*/  VIADD R3, R3, 0x1 ;  /* 0x0000000103037836 */ /* 0x000fe40000000000 */
[----:B------:R-:W0:Y:S03]  /*5f10*/  SYNCS.PHASECHK.TRANS64.TRYWAIT P0, [R7+URZ], R4 ;  /* 0x00000004070075a7 */ /* 0x000e26000800017f */
[----:B------:R-:W-:-:S04]  /*5f20*/  ISETP.NE.AND P1, PT, R3, 0x4, PT ;  /* 0x000000040300780c */ /* 0x000fc80003f25270 */
[----:B------:R-:W-:Y:S02]  /*5f30*/  SEL R5, RZ, 0x1, P1 ;  /* 0x00000001ff057807 */ /* 0x000fe40000800000 */
[----:B------:R-:W-:Y:S02]  /*5f40*/  SEL R3, R3, RZ, P1 ;  /* 0x000000ff03037207 */ /* 0x000fe40000800000 */
[----:B------:R-:W-:-:S03]  /*5f50*/  LOP3.LUT R6, R0, R5, RZ, 0x3c, !PT ;  /* 0x0000000500067212 */ /* 0x000fc600078e3cff */
[----:B------:R-:W-:Y:S01]  /*5f60*/  IMAD R8, R3, 0x8, R2 ;  /* 0x0000000803087824 */ /* 0x000fe200078e0202 */
[----:B------:R-:W-:Y:S01]  /*5f70*/  SHF.L.U32 R5, R6, 0x1f, RZ ;  /* 0x0000001f06057819 */ /* 0x000fe200000006ff */
[----:B0-----:R-:W-:Y:S06]  /*5f80*/  @!P0 BRA `(.L_x_115) ;  /* 0x0000000000e08947 */ /* 0x001fec0003800000 */
.L_x_126:
[----:B------:R-:W1:Y:S01]  /*5f90*/  SYNCS.PHASECHK.TRANS64.TRYWAIT P0, [R8+URZ], R5 ;  /* 0x00000005080075a7 */ /* 0x000e62000800017f */
[----:B------:R-:W-:-:S05]  /*5fa0*/  VIADD R0, R3, 0x1 ;  /* 0x0000000103007836 */ /* 0x000fca0000000000 */
[----:B------:R-:W-:-:S04]  /*5fb0*/  ISETP.NE.AND P1, PT, R0, 0x4, PT ;  /* 0x000000040000780c */ /* 0x000fc80003f25270 */
[----:B------:R-:W-:Y:S02]  /*5fc0*/  SEL R3, RZ, 0x1, P1 ;  /* 0x00000001ff037807 */ /* 0x000fe40000800000 */
[----:B0-----:R-:W-:Y:S02]  /*5fd0*/  SEL R7, R0, RZ, P1 ;  /* 0x000000ff00077207 */ /* 0x001fe40000800000 */
[----:B------:R-:W-:-:S03]  /*5fe0*/  LOP3.LUT R9, R6, R3, RZ, 0x3c, !PT ;  /* 0x0000000306097212 */ /* 0x000fc600078e3cff */
[----:B------:R-:W-:Y:S01]  /*5ff0*/  IMAD R11, R7, 0x8, R2 ;  /* 0x00000008070b7824 */ /* 0x000fe200078e0202 */
[----:B------:R-:W-:Y:S01]  /*6000*/  SHF.L.U32 R6, R9, 0x1f, RZ ;  /* 0x0000001f09067819 */ /* 0x000fe200000006ff */
[----:B-1----:R-:W-:Y:S06]  /*6010*/  @!P0 BRA `(.L_x_116) ;  /* 0x0000000000d08947 */ /* 0x002fec0003800000 */
.L_x_127:
[----:B------:R-:W1:Y:S01]  /*6020*/  SYNCS.PHASECHK.TRANS64.TRYWAIT P0, [R11+URZ], R6 ;  /* 0x000000060b0075a7 */ /* 0x000e62000800017f */
[----:B------:R-:W-:-:S05]  /*6030*/  VIADD R0, R7, 0x1 ;  /* 0x0000000107007836 */ /* 0x000fca0000000000 */
[----:B------:R-:W-:-:S04]  /*6040*/  ISETP.NE.AND P1, PT, R0, 0x4, PT ;  /* 0x000000040000780c */ /* 0x000fc80003f25270 */
[----:B------:R-:W-:Y:S02]  /*6050*/  SEL R4, RZ, 0x1, P1 ;  /* 0x00000001ff047807 */ /* 0x000fe40000800000 */
[----:B------:R-:W-:Y:S02]  /*6060*/  SEL R3, R0, RZ, P1 ;  /* 0x000000ff00037207 */ /* 0x000fe40000800000 */
[----:B------:R-:W-:Y:S01]  /*6070*/  LOP3.LUT R0, R9, R4, RZ, 0x3c, !PT ;  /* 0x0000000409007212 */ /* 0x000fe200078e3cff */
[----:B-1----:R-:W-:Y:S06]  /*6080*/  @!P0 BRA `(.L_x_117) ;  /* 0x0000000000c88947 */ /* 0x002fec0003800000 */
.L_x_128:
[----:B------:R-:W-:Y:S01]  /*6090*/  IMAD R3, R3, 0x8, R2 ;  /* 0x0000000803037824 */ /* 0x000fe200078e0202 */
[----:B------:R-:W-:-:S07]  /*60a0*/  SHF.L.U32 R0, R0, 0x1f, RZ ;  /* 0x0000001f00007819 */ /* 0x000fce00000006ff */
.L_x_118:
[----:B--2---:R2:W3:Y:S02]  /*60b0*/  SYNCS.PHASECHK.TRANS64.TRYWAIT P0, [R3+URZ], R0 ;  /* 0x00000000030075a7 */ /* 0x0044e4000800017f */
[----:B---3--:R-:W-:Y:S05]  /*60c0*/  @!P0 NANOSLEEP.SYNCS 0x989680 ;  /* 0x009896800000895d */ /* 0x008fea0003900000 */
[----:B------:R-:W3:Y:S02]  /*60d0*/  @!P0 SYNCS.PHASECHK.TRANS64 P0, [R3+URZ], R0 ;  /* 0x00000000030085a7 */ /* 0x000ee4000800007f */
[----:B---3--:R-:W-:Y:S05]  /*60e0*/  @!P0 BRA `(.L_x_118) ;  /* 0xfffffffc00f08947 */ /* 0x008fea000383ffff */
.L_x_113:
[----:B------:R-:W-:Y:S05]  /*60f0*/  BSYNC B0 ;  /* 0x0000000000007941 */ /* 0x000fea0003800000 */
.L_x_112:
[----:B------:R-:W-:Y:S05]  /*6100*/  EXIT ;  /* 0x000000000000794d */ /* 0x000fea0003800000 */
.L_x_17:
[----:B-1----:R1:W2:Y:S02]  /*6110*/  SYNCS.PHASECHK.TRANS64.TRYWAIT P1, [R3+URZ], R0 ;  /* 0x00000000030075a7 */ /* 0x0022a4000802017f */
[----:B--2---:R-:W-:Y:S05]  /*6120*/  @!P1 NANOSLEEP.SYNCS 0x989680 ;  /* 0x009896800000995d */ /* 0x004fea0003900000 */
[----:B------:R-:W2:Y:S02]  /*6130*/  @!P1 SYNCS.PHASECHK.TRANS64 P1, [R3+URZ], R0 ;  /* 0x00000000030095a7 */ /* 0x000ea4000802007f */
[----:B--2---:R-:W-:Y:S05]  /*6140*/  @!P1 BRA `(.L_x_17) ;  /* 0xfffffffc00f09947 */ /* 0x004fea000383ffff */
[----:B------:R-:W-:Y:S05]  /*6150*/  BRA `(.L_x_16) ;  /* 0xffffffb000d07947 */ /* 0x000fea000383ffff */
.L_x_22:
[----:B-1----:R-:W-:-:S04]  /*6160*/  IMAD.U32 R4, RZ, RZ, UR8 ;  /* 0x00000008ff047e24 */ /* 0x002fc8000f8e00ff */
[----:B------:R1:W2:Y:S03]  /*6170*/  SYNCS.PHASECHK.TRANS64.TRYWAIT P1, [R4+URZ], R3 ;  /* 0x00000003040075a7 */ /* 0x0002a6000802017f */
[----:B--2---:R-:W-:Y:S05]  /*6180*/  @!P1 NANOSLEEP.SYNCS 0x989680 ;  /* 0x009896800000995d */ /* 0x004fea0003900000 */
[----:B------:R-:W2:Y:S02]  /*6190*/  @!P1 SYNCS.PHASECHK.TRANS64 P1, [R4+URZ], R3 ;  /* 0x00000003040095a7 */ /* 0x000ea4000802007f */
[----:B--2---:R-:W-:Y:S05]  /*61a0*/  @!P1 BRA `(.L_x_22) ;  /* 0xfffffffc00ec9947 */ /* 0x004fea000383ffff */
[----:B------:R-:W-:Y:S05]  /*61b0*/  BRA `(.L_x_21) ;  /* 0xffffffb8000c7947 */ /* 0x000fea000383ffff */
.L_x_99:
[----:B------:R-:W-:Y:S01]  /*61c0*/  BSSY B1, `(.L_x_119) ;  /* 0x0000006000017945 */ /* 0x000fe20003800000 */
[----:B------:R-:W-:-:S07]  /*61d0*/  IMAD.MOV.U32 R15, RZ, RZ, -0x1 ;  /* 0xffffffffff0f7424 */ /* 0x000fce00078e00ff */
[----:B------:R-:W-:Y:S05]  /*61e0*/  WARPSYNC.COLLECTIVE R15, `(.L_x_120) ;  /* 0x000000000f0c7348 */ /* 0x000fea0003c00000 */
[----:B------:R-:W-:Y:S02]  /*61f0*/  ELECT P6, UR62, PT ;  /* 0x00000000003e782f */ /* 0x000fe400038c0000 */
[----:B------:R-:W-:Y:S01]  /*6200*/  MOV R14, UR62 ;  /* 0x0000003e000e7c02 */ /* 0x000fe20008000f00 */
[----:B------:R-:W-:Y:S10]  /*6210*/  ENDCOLLECTIVE ;  /* 0x000000000000791b */ /* 0x000ff40003800000 */
.L_x_120:
[----:B------:R-:W-:Y:S05]  /*6220*/  BSYNC B1 ;  /* 0x0000000000017941 */ /* 0x000fea0003800000 */
.L_x_119:
[----:B------:R-:W-:Y:S05]  /*6230*/  BRA `(.L_x_121) ;  /* 0xfffffff000087947 */ /* 0x000fea000383ffff */
.L_x_102:
[----:B0-----:R0:W1:Y:S02]  /*6240*/  SYNCS.PHASECHK.TRANS64.TRYWAIT P1, [R14+URZ+0x20], R7 ;  /* 0x000020070e0075a7 */ /* 0x001064000802017f */
[----:B-1----:R-:W-:Y:S05]  /*6250*/  @!P1 NANOSLEEP.SYNCS 0x989680 ;  /* 0x009896800000995d */ /* 0x002fea0003900000 */
[----:B------:R-:W1:Y:S02]  /*6260*/  @!P1 SYNCS.PHASECHK.TRANS64 P1, [R14+URZ+0x20], R7 ;  /* 0x000020070e0095a7 */ /* 0x000e64000802007f */
[----:B-1----:R-:W-:Y:S05]  /*6270*/  @!P1 BRA `(.L_x_102) ;  /* 0xfffffffc00f09947 */ /* 0x002fea000383ffff */
[----:B------:R-:W-:Y:S05]  /*6280*/  BRA `(.L_x_122) ;  /* 0xfffffff000447947 */ /* 0x000fea000383ffff */
.L_x_111:
[----:B------:R-:W-:Y:S01]  /*6290*/  BSSY B0, `(.L_x_123) ;  /* 0x0000006000007945 */ /* 0x000fe20003800000 */
[----:B------:R-:W-:-:S07]  /*62a0*/  IMAD.MOV.U32 R15, RZ, RZ, -0x1 ;  /* 0xffffffffff0f7424 */ /* 0x000fce00078e00ff */
[----:B------:R-:W-:Y:S05]  /*62b0*/  WARPSYNC.COLLECTIVE R15, `(.L_x_124) ;  /* 0x000000000f0c7348 */ /* 0x000fea0003c00000 */
[----:B------:R-:W-:Y:S02]  /*62c0*/  ELECT P6, UR62, PT ;  /* 0x00000000003e782f */ /* 0x000fe400038c0000 */
[----:B------:R-:W-:Y:S01]  /*62d0*/  MOV R14, UR62 ;  /* 0x0000003e000e7c02 */ /* 0x000fe20008000f00 */
[----:B------:R-:W-:Y:S10]  /*62e0*/  ENDCOLLECTIVE ;  /* 0x000000000000791b */ /* 0x000ff40003800000 */
.L_x_124:
[----:B------:R-:W-:Y:S05]  /*62f0*/  BSYNC B0 ;  /* 0x0000000000007941 */ /* 0x000fea0003800000 */
.L_x_123:
[----:B------:R-:W-:Y:S05]  /*6300*/  BRA `(.L_x_125) ;  /* 0xfffffff800cc7947 */ /* 0x000fea000383ffff */
.L_x_115:
[----:B0-----:R0:W1:Y:S02]  /*6310*/  SYNCS.PHASECHK.TRANS64.TRYWAIT P0, [R7+URZ], R4 ;  /* 0x00000004070075a7 */ /* 0x001064000800017f */
[----:B-1----:R-:W-:Y:S05]  /*6320*/  @!P0 NANOSLEEP.SYNCS 0x989680 ;  /* 0x009896800000895d */ /* 0x002fea0003900000 */
[----:B------:R-:W1:Y:S02]  /*6330*/  @!P0 SYNCS.PHASECHK.TRANS64 P0, [R7+URZ], R4 ;  /* 0x00000004070085a7 */ /* 0x000e64000800007f */
[----:B-1----:R-:W-:Y:S05]  /*6340*/  @!P0 BRA `(.L_x_115) ;  /* 0xfffffffc00f08947 */ /* 0x002fea000383ffff */
[----:B------:R-:W-:Y:S05]  /*6350*/  BRA `(.L_x_126) ;  /* 0xfffffffc000c7947 */ /* 0x000fea000383ffff */
.L_x_116:
[----:B0-----:R0:W1:Y:S02]  /*6360*/  SYNCS.PHASECHK.TRANS64.TRYWAIT P0, [R8+URZ], R5 ;  /* 0x00000005080075a7 */ /* 0x001064000800017f */
[----:B-1----:R-:W-:Y:S05]  /*6370*/  @!P0 NANOSLEEP.SYNCS 0x989680 ;  /* 0x009896800000895d */ /* 0x002fea0003900000 */
[----:B------:R-:W1:Y:S02]  /*6380*/  @!P0 SYNCS.PHASECHK.TRANS64 P0, [R8+URZ], R5 ;  /* 0x00000005080085a7 */ /* 0x000e64000800007f */
[----:B-1----:R-:W-:Y:S05]  /*6390*/  @!P0 BRA `(.L_x_116) ;  /* 0xfffffffc00f08947 */ /* 0x002fea000383ffff */
[----:B------:R-:W-:Y:S05]  /*63a0*/  BRA `(.L_x_127) ;  /* 0xfffffffc001c7947 */ /* 0x000fea000383ffff */
.L_x_117:
[----:B-1----:R1:W2:Y:S02]  /*63b0*/  SYNCS.PHASECHK.TRANS64.TRYWAIT P0, [R11+URZ], R6 ;  /* 0x000000060b0075a7 */ /* 0x0022a4000800017f */
[----:B--2---:R-:W-:Y:S05]  /*63c0*/  @!P0 NANOSLEEP.SYNCS 0x989680 ;  /* 0x009896800000895d */ /* 0x004fea0003900000 */
[----:B------:R-:W2:Y:S02]  /*63d0*/  @!P0 SYNCS.PHASECHK.TRANS64 P0, [R11+URZ], R6 ;  /* 0x000000060b0085a7 */ /* 0x000ea4000800007f */
[----:B--2---:R-:W-:Y:S05]  /*63e0*/  @!P0 BRA `(.L_x_117) ;  /* 0xfffffffc00f08947 */ /* 0x004fea000383ffff */
[----:B------:R-:W-:Y:S05]  /*63f0*/  BRA `(.L_x_128) ;  /* 0xfffffffc00247947 */ /* 0x000fea000383ffff */
.L_x_129:
[----:B------:R-:W-:-:S00]  /*6400*/  BRA `(.L_x_129) ;  /* 0xfffffffc00fc7947 */ /* 0x000fc0000383ffff */
[----:B------:R-:W-:-:S00]  /*6410*/  NOP ;  /* 0x0000000000007918 */ /* 0x000fc00000000000 */
        /* <DEDUP_REMOVED lines=14> */
.L_x_130:


//--------------------- .nv.global.init           --------------------------
	.section	.nv.global.init,"aw",@progbits
.nv.global.init:
	.type		$str$22,@object
	.size		$str$22,($str$23 - $str$22)
$str$22:
        /*0000*/ 	.byte	0x6b, 0x5f, 0x74, 0x69, 0x6c, 0x65, 0x5f, 0x63, 0x6f, 0x75, 0x6e, 0x74, 0x20, 0x3e, 0x3d, 0x20
        /*0010*/ 	.byte	0x31, 0x00
	.type		$str$23,@object
	.size		$str$23,(__unnamed_1 - $str$23)
$str$23:
        /*0012*/ 	.byte	0x2f, 0x74, 0x6d, 0x70, 0x2f, 0x63, 0x75, 0x74, 0x6c, 0x61, 0x73, 0x73, 0x5f, 0x73, 0x77, 0x65
        /*0022*/ 	.byte	0x65, 0x70, 0x5f, 0x73, 0x72, 0x63, 0x2f, 0x69, 0x6e, 0x63, 0x6c, 0x75, 0x64, 0x65, 0x2f, 0x63
        /*0032*/ 	.byte	0x75, 0x74, 0x6c, 0x61, 0x73, 0x73, 0x2f, 0x67, 0x65, 0x6d, 0x6d, 0x2f, 0x63, 0x6f, 0x6c, 0x6c
        /*0042*/ 	.byte	0x65, 0x63, 0x74, 0x69, 0x76, 0x65, 0x2f, 0x73, 0x6d, 0x39, 0x30, 0x5f, 0x6d, 0x6d, 0x61, 0x5f
        /*0052*/ 	.byte	0x74, 0x6d, 0x61, 0x5f, 0x67, 0x6d, 0x6d, 0x61, 0x5f, 0x73, 0x73, 0x5f, 0x77, 0x61, 0x72, 0x70
        /*0062*/ 	.byte	0x73, 0x70, 0x65, 0x63, 0x69, 0x61, 0x6c, 0x69, 0x7a, 0x65, 0x64, 0x2e, 0x68, 0x70, 0x70, 0x00
	.type		__unnamed_1,@object
	.size		__unnamed_1,(.L_0 - __unnamed_1)
__unnamed_1:
        /*0072*/ 	.byte	0x76, 0x6f, 0x69, 0x64, 0x20, 0x63, 0x75, 0x74, 0x6c, 0x61, 0x73, 0x73, 0x3a, 0x3a, 0x67, 0x65
        /* <DEDUP_REMOVED lines=179> */
        /*0bb2*/ 	.byte	0x69, 0x64, 0x65, 0x6e, 0x74, 0x69, 0x74, 0x79, 0x5d, 0x00
.L_0:


//--------------------- .nv.shared._ZN7cutlass13device_kernelINS_4gemm6kernel13GemmUniversalIN4cute5tupleIJiiiiEEENS1_10collective13CollectiveMmaINS1_34MainloopSm90TmaGmmaWarpSpecializedILi4ENS5_IJNS4_1CILi1EEESB_SB_EEENS1_35KernelTmaWarpSpecializedCooperativeEEENS5_IJNSA_ILi128EEENSA_ILi64EEESF_EEENS_6half_tENS5_IJSB_llEEESI_NS5_IJlSB_lEEENS4_8TiledMMAINS4_8MMA_AtomIJNS4_4SM904GMMA25MMA_64x64x16_F32F16F16_SSILNSO_5MajorE1ELSQ_0ELNSO_7ScaleInE1ELSR_1EEEEEENS4_6LayoutINS5_IJNSA_ILi2EEESB_SB_EEENS5_IJSB_NSA_ILi0EEESX_EEEEENS5_IJNS4_10UnderscoreES10_S10_EEEEENS4_13SM90_TMA_LOADENS4_14ComposedLayoutINS4_7SwizzleILi3ELi4ELi3EEENS4_18smem_ptr_flag_bitsILi16EEENSU_INS5_IJSG_NSA_ILi8EEEEEENS5_IJSB_SG_EEEEEEEvNS4_8identityES13_NS14_IS16_S18_NSU_INS5_IJS19_SG_EEENS5_IJSG_SB_EEEEEEEvS1E_EENS_8epilogue10collective6detail29Sm90TmaWarpSpecializedAdapterINS1L_15DefaultEpilogueISI_SK_SK_NS1K_6thread17LinearCombinationISI_Li1EffLNS1P_9ScaleType4KindE0ELNS_15FloatRoundStyleE2ESI_EENS1_15EpilogueDefaultEEEEEvvEEEEvNT_6ParamsE --------------------------
	.section	.nv.shared._ZN7cutlass13device_kernelINS_4gemm6kernel13GemmUniversalIN4cute5tupleIJiiiiEEENS1_10collective13CollectiveMmaINS1_34MainloopSm90TmaGmmaWarpSpecializedILi4ENS5_IJNS4_1CILi1EEESB_SB_EEENS1_35KernelTmaWarpSpecializedCooperativeEEENS5_IJNSA_ILi128EEENSA_ILi64EEESF_EEENS_6half_tENS5_IJSB_llEEESI_NS5_IJlSB_lEEENS4_8TiledMMAINS4_8MMA_AtomIJNS4_4SM904GMMA25MMA_64x64x16_F32F16F16_SSILNSO_5MajorE1ELSQ_0ELNSO_7ScaleInE1ELSR_1EEEEEENS4_6LayoutINS5_IJNSA_ILi2EEESB_SB_EEENS5_IJSB_NSA_ILi0EEESX_EEEEENS5_IJNS4_10UnderscoreES10_S10_EEEEENS4_13SM90_TMA_LOADENS4_14ComposedLayoutINS4_7SwizzleILi3ELi4ELi3EEENS4_18smem_ptr_flag_bitsILi16EEENSU_INS5_IJSG_NSA_ILi8EEEEEENS5_IJSB_SG_EEEEEEEvNS4_8identityES13_NS14_IS16_S18_NSU_INS5_IJS19_SG_EEENS5_IJSG_SB_EEEEEEEvS1E_EENS_8epilogue10collective6detail29Sm90TmaWarpSpecializedAdapterINS1L_15DefaultEpilogueISI_SK_SK_NS1K_6thread17LinearCombinationISI_Li1EffLNS1P_9ScaleType4KindE0ELNS_15FloatRoundStyleE2ESI_EENS1_15EpilogueDefaultEEEEEvvEEEEvNT_6ParamsE,"aw",@nobits
	.sectionflags	@""
	.align	16
	.zero		1024


//--------------------- .nv.shared.reserved.0     --------------------------
	.section	.nv.shared.reserved.0,"aw",@nobits
	.weak		__nv_reservedSMEM_offset_0_alias
	.size		__nv_reservedSMEM_offset_0_alias, 0, 0
	.other		__nv_reservedSMEM_offset_0_alias,@"STO_CUDA_RESERVED_SHARED STV_DEFAULT"
__nv_reservedSMEM_offset_0_alias:
	.zero		0


//--------------------- .nv.global                --------------------------
	.section	.nv.global,"aw",@nobits
.nv.global:
	.type		_ZN40_INTERNAL_cd3fce5a_4_k_cu_50d33ff8_214094cute1_E,@object
	.size		_ZN40_INTERNAL_cd3fce5a_4_k_cu_50d33ff8_214094cute1_E,(_ZN40_INTERNAL_cd3fce5a_4_k_cu_50d33ff8_214094cuda3std3__45__cpo6cbeginE - _ZN40_INTERNAL_cd3fce5a_4_k_cu_50d33ff8_214094cute1_E)
_ZN40_INTERNAL_cd3fce5a_4_k_cu_50d33ff8_214094cute1_E:
	.zero		1
	.type		_ZN40_INTERNAL_cd3fce5a_4_k_cu_50d33ff8_214094cuda3std3__45__cpo6cbeginE,@object
	.size		_ZN40_INTERNAL_cd3fce5a_4_k_cu_50d33ff8_214094cuda3std3__45__cpo6cbeginE,(_ZN40_INTERNAL_cd3fce5a_4_k_cu_50d33ff8_214094cuda3std3__48in_placeE - _ZN40_INTERNAL_cd3fce5a_4_k_cu_50d33ff8_214094cuda3std3__45__cpo6cbeginE)
_ZN40_INTERNAL_cd3fce5a_4_k_cu_50d33ff8_214094cuda3std3__45__cpo6cbeginE:
	.zero		1
	.type		_ZN40_INTERNAL_cd3fce5a_4_k_cu_50d33ff8_214094cuda3std3__48in_placeE,@object
	.size		_ZN40_INTERNAL_cd3fce5a_4_k_cu_50d33ff8_214094cuda3std3__48in_placeE,(_ZN40_INTERNAL_cd3fce5a_4_k_cu_50d33ff8_214094cuda3std6ranges3__45__cpo9iter_moveE - _ZN40_INTERNAL_cd3fce5a_4_k_cu_50d33ff8_214094cuda3std3__48in_placeE)
_ZN40_INTERNAL_cd3fce5a_4_k_cu_50d33ff8_214094cuda3std3__48in_placeE:
	.zero		1
	.type		_ZN40_INTERNAL_cd3fce5a_4_k_cu_50d33ff8_214094cuda3std6ranges3__45__cpo9iter_moveE,@object
	.size		_ZN40_INTERNAL_cd3fce5a_4_k_cu_50d33ff8_214094cuda3std6ranges3__45__cpo9iter_moveE,(_ZN40_INTERNAL_cd3fce5a_4_k_cu_50d33ff8_214094cuda3std3__45__cpo5beginE - _ZN40_INTERNAL_cd3fce5a_4_k_cu_50d33ff8_214094cuda3std6ranges3__45__cpo9iter_moveE)
_ZN40_INTERNAL_cd3fce5a_4_k_cu_50d33ff8_214094cuda3std6ranges3__45__cpo9iter_moveE:
	.zero		1
	.type		_ZN40_INTERNAL_cd3fce5a_4_k_cu_50d33ff8_214094cuda3std3__45__cpo5beginE,@object
	.size		_ZN40_INTERNAL_cd3fce5a_4_k_cu_50d33ff8_214094cuda3std3__45__cpo5beginE,(_ZN40_INTERNAL_cd3fce5a_4_k_cu_50d33ff8_214094cuda3std3__442_GLOBAL__N__cd3fce5a_4_k_cu_50d33ff8_214096ignoreE - _ZN40_INTERNAL_cd3fce5a_4_k_cu_50d33ff8_214094cuda3std3__45__cpo5beginE)
_ZN40_INTERNAL_cd3fce5a_4_k_cu_50d33ff8_214094cuda3std3__45__cpo5beginE:
	.zero		1
	.type		_ZN40_INTERNAL_cd3fce5a_4_k_cu_50d33ff8_214094cuda3std3__442_GLOBAL__N__cd3fce5a_4_k_cu_50d33ff8_214096ignoreE,@object
	.size		_ZN40_INTERNAL_cd3fce5a_4_k_cu_50d33ff8_214094cuda3std3__442_GLOBAL__N__cd3fce5a_4_k_cu_50d33ff8_214096ignoreE,(_ZN40_INTERNAL_cd3fce5a_4_k_cu_50d33ff8_214094cute7productE - _ZN40_INTERNAL_cd3fce5a_4_k_cu_50d33ff8_214094cuda3std3__442_GLOBAL__N__cd3fce5a_4_k_cu_50d33ff8_214096ignoreE)
_ZN40_INTERNAL_cd3fce5a_4_k_cu_50d33ff8_214094cuda3std3__442_GLOBAL__N__cd3fce5a_4_k_cu_50d33ff8_214096ignoreE:
	.zero		1
	.type		_ZN40_INTERNAL_cd3fce5a_4_k_cu_50d33ff8_214094cute7productE,@object
	.size		_ZN40_INTERNAL_cd3fce5a_4_k_cu_50d33ff8_214094cute7productE,(_ZN40_INTERNAL_cd3fce5a_4_k_cu_50d33ff8_214094cuda3std3__45__cpo3endE - _ZN40_INTERNAL_cd3fce5a_4_k_cu_50d33ff8_214094cute7productE)
_ZN40_INTERNAL_cd3fce5a_4_k_cu_50d33ff8_214094cute7productE:
	.zero		1
	.type		_ZN40_INTERNAL_cd3fce5a_4_k_cu_50d33ff8_214094cuda3std3__45__cpo3endE,@object
	.size		_ZN40_INTERNAL_cd3fce5a_4_k_cu_50d33ff8_214094cuda3std3__45__cpo3endE,(_ZN40_INTERNAL_cd3fce5a_4_k_cu_50d33ff8_214094cuda3std3__419piecewise_constructE - _ZN40_INTERNAL_cd3fce5a_4_k_cu_50d33ff8_214094cuda3std3__45__cpo3endE)
_ZN40_INTERNAL_cd3fce5a_4_k_cu_50d33ff8_214094cuda3std3__45__cpo3endE:
	.zero		1
	.type		_ZN40_INTERNAL_cd3fce5a_4_k_cu_50d33ff8_214094cuda3std3__419piecewise_constructE,@object
	.size		_ZN40_INTERNAL_cd3fce5a_4_k_cu_50d33ff8_214094cuda3std3__419piecewise_constructE,(_ZN40_INTERNAL_cd3fce5a_4_k_cu_50d33ff8_214094cuda3std3__45__cpo4cendE - _ZN40_INTERNAL_cd3fce5a_4_k_cu_50d33ff8_214094cuda3std3__419piecewise_constructE)
_ZN40_INTERNAL_cd3fce5a_4_k_cu_50d33ff8_214094cuda3std3__419piecewise_constructE:
	.zero		1
	.type		_ZN40_INTERNAL_cd3fce5a_4_k_cu_50d33ff8_214094cuda3std3__45__cpo4cendE,@object
	.size		_ZN40_INTERNAL_cd3fce5a_4_k_cu_50d33ff8_214094cuda3std3__45__cpo4cendE,(_ZN40_INTERNAL_cd3fce5a_4_k_cu_50d33ff8_214094cuda3std6ranges3__45__cpo4swapE - _ZN40_INTERNAL_cd3fce5a_4_k_cu_50d33ff8_214094cuda3std3__45__cpo4cendE)
_ZN40_INTERNAL_cd3fce5a_4_k_cu_50d33ff8_214094cuda3std3__45__cpo4cendE:
	.zero		1
	.type		_ZN40_INTERNAL_cd3fce5a_4_k_cu_50d33ff8_214094cuda3std6ranges3__45__cpo4swapE,@object
	.size		_ZN40_INTERNAL_cd3fce5a_4_k_cu_50d33ff8_214094cuda3std6ranges3__45__cpo4swapE,(.L_8 - _ZN40_INTERNAL_cd3fce5a_4_k_cu_50d33ff8_214094cuda3std6ranges3__45__cpo4swapE)
_ZN40_INTERNAL_cd3fce5a_4_k_cu_50d33ff8_214094cuda3std6ranges3__45__cpo4swapE:
	.zero		1
.L_8:


//--------------------- .nv.constant0._ZN7cutlass13device_kernelINS_4gemm6kernel13GemmUniversalIN4cute5tupleIJiiiiEEENS1_10collective13CollectiveMmaINS1_34MainloopSm90TmaGmmaWarpSpecializedILi4ENS5_IJNS4_1CILi1EEESB_SB_EEENS1_35KernelTmaWarpSpecializedCooperativeEEENS5_IJNSA_ILi128EEENSA_ILi64EEESF_EEENS_6half_tENS5_IJSB_llEEESI_NS5_IJlSB_lEEENS4_8TiledMMAINS4_8MMA_AtomIJNS4_4SM904GMMA25MMA_64x64x16_F32F16F16_SSILNSO_5MajorE1ELSQ_0ELNSO_7ScaleInE1ELSR_1EEEEEENS4_6LayoutINS5_IJNSA_ILi2EEESB_SB_EEENS5_IJSB_NSA_ILi0EEESX_EEEEENS5_IJNS4_10UnderscoreES10_S10_EEEEENS4_13SM90_TMA_LOADENS4_14ComposedLayoutINS4_7SwizzleILi3ELi4ELi3EEENS4_18smem_ptr_flag_bitsILi16EEENSU_INS5_IJSG_NSA_ILi8EEEEEENS5_IJSB_SG_EEEEEEEvNS4_8identityES13_NS14_IS16_S18_NSU_INS5_IJS19_SG_EEENS5_IJSG_SB_EEEEEEEvS1E_EENS_8epilogue10collective6detail29Sm90TmaWarpSpecializedAdapterINS1L_15DefaultEpilogueISI_SK_SK_NS1K_6thread17LinearCombinationISI_Li1EffLNS1P_9ScaleType4KindE0ELNS_15FloatRoundStyleE2ESI_EENS1_15EpilogueDefaultEEEEEvvEEEEvNT_6ParamsE --------------------------
	.section	.nv.constant0._ZN7cutlass13device_kernelINS_4gemm6kernel13GemmUniversalIN4cute5tupleIJiiiiEEENS1_10collective13CollectiveMmaINS1_34MainloopSm90TmaGmmaWarpSpecializedILi4ENS5_IJNS4_1CILi1EEESB_SB_EEENS1_35KernelTmaWarpSpecializedCooperativeEEENS5_IJNSA_ILi128EEENSA_ILi64EEESF_EEENS_6half_tENS5_IJSB_llEEESI_NS5_IJlSB_lEEENS4_8TiledMMAINS4_8MMA_AtomIJNS4_4SM904GMMA25MMA_64x64x16_F32F16F16_SSILNSO_5MajorE1ELSQ_0ELNSO_7ScaleInE1ELSR_1EEEEEENS4_6LayoutINS5_IJNSA_ILi2EEESB_SB_EEENS5_IJSB_NSA_ILi0EEESX_EEEEENS5_IJNS4_10UnderscoreES10_S10_EEEEENS4_13SM90_TMA_LOADENS4_14ComposedLayoutINS4_7SwizzleILi3ELi4ELi3EEENS4_18smem_ptr_flag_bitsILi16EEENSU_INS5_IJSG_NSA_ILi8EEEEEENS5_IJSB_SG_EEEEEEEvNS4_8identityES13_NS14_IS16_S18_NSU_INS5_IJS19_SG_EEENS5_IJSG_SB_EEEEEEEvS1E_EENS_8epilogue10collective6detail29Sm90TmaWarpSpecializedAdapterINS1L_15DefaultEpilogueISI_SK_SK_NS1K_6thread17LinearCombinationISI_Li1EffLNS1P_9ScaleType4KindE0ELNS_15FloatRoundStyleE2ESI_EENS1_15EpilogueDefaultEEEEEvvEEEEvNT_6ParamsE,"a",@progbits
	.sectionflags	@""
	.align	4
.nv.constant0._ZN7cutlass13device_kernelINS_4gemm6kernel13GemmUniversalIN4cute5tupleIJiiiiEEENS1_10collective13CollectiveMmaINS1_34MainloopSm90TmaGmmaWarpSpecializedILi4ENS5_IJNS4_1CILi1EEESB_SB_EEENS1_35KernelTmaWarpSpecializedCooperativeEEENS5_IJNSA_ILi128EEENSA_ILi64EEESF_EEENS_6half_tENS5_IJSB_llEEESI_NS5_IJlSB_lEEENS4_8TiledMMAINS4_8MMA_AtomIJNS4_4SM904GMMA25MMA_64x64x16_F32F16F16_SSILNSO_5MajorE1ELSQ_0ELNSO_7ScaleInE1ELSR_1EEEEEENS4_6LayoutINS5_IJNSA_ILi2EEESB_SB_EEENS5_IJSB_NSA_ILi0EEESX_EEEEENS5_IJNS4_10UnderscoreES10_S10_EEEEENS4_13SM90_TMA_LOADENS4_14ComposedLayoutINS4_7SwizzleILi3ELi4ELi3EEENS4_18smem_ptr_flag_bitsILi16EEENSU_INS5_IJSG_NSA_ILi8EEEEEENS5_IJSB_SG_EEEEEEEvNS4_8identityES13_NS14_IS16_S18_NSU_INS5_IJS19_SG_EEENS5_IJSG_SB_EEEEEEEvS1E_EENS_8epilogue10collective6detail29Sm90TmaWarpSpecializedAdapterINS1L_15DefaultEpilogueISI_SK_SK_NS1K_6thread17LinearCombinationISI_Li1EffLNS1P_9ScaleType4KindE0ELNS_15FloatRoundStyleE2ESI_EENS1_15EpilogueDefaultEEEEEvvEEEEvNT_6ParamsE:
	.zero		1664


//--------------------- SYMBOLS --------------------------

	.type		.nv.reservedSmem.offset0,@object
	.size		.nv.reservedSmem.offset0,0x4
	.type		__assertfail,@function
